//
// Generated by NVIDIA NVVM Compiler
//
// Compiler Build ID: CL-36424714
// Cuda compilation tools, release 13.0, V13.0.88
// Based on NVVM 20.0.0
//

.version 9.0
.target sm_100
.address_size 64

	// .globl	main_kernel
// _ZZ11main_kernelE18PaddedInput_shared has been demoted
// _ZZ11main_kernelE13kernel_shared has been demoted

.visible .entry main_kernel(
	.param .u64 .ptr .align 1 main_kernel_param_0,
	.param .u64 .ptr .align 1 main_kernel_param_1,
	.param .u64 .ptr .align 1 main_kernel_param_2,
	.param .u64 .ptr .align 1 main_kernel_param_3,
	.param .u64 .ptr .align 1 main_kernel_param_4,
	.param .u64 .ptr .align 1 main_kernel_param_5
)
.maxntid 128
{
	.reg .pred 	%p<10>;
	.reg .b16 	%rs<47>;
	.reg .b32 	%r<124>;
	.reg .b32 	%f<560>;
	.reg .b64 	%rd<29>;
	// demoted variable
	.shared .align 4 .b8 _ZZ11main_kernelE18PaddedInput_shared[888];
	// demoted variable
	.shared .align 4 .b8 _ZZ11main_kernelE13kernel_shared[1792];
	ld.param.u64 	%rd8, [main_kernel_param_1];
	ld.param.u64 	%rd10, [main_kernel_param_3];
	ld.param.u64 	%rd11, [main_kernel_param_4];
	ld.param.u64 	%rd12, [main_kernel_param_5];
	cvta.to.global.u64 	%rd1, %rd12;
	cvta.to.global.u64 	%rd2, %rd11;
	mov.u32 	%r1, %tid.x;
	mov.u32 	%r39, %ctaid.x;
	mul.hi.u32 	%r40, %r39, 1402438301;
	shr.u32 	%r5, %r40, 7;
	mul.lo.s32 	%r41, %r5, 392;
	sub.s32 	%r42, %r39, %r41;
	cvt.u16.u32 	%rs2, %r42;
	mul.hi.u16 	%rs3, %rs2, 9363;
	sub.s16 	%rs4, %rs2, %rs3;
	shr.u16 	%rs5, %rs4, 1;
	add.s16 	%rs6, %rs5, %rs3;
	shr.u16 	%rs1, %rs6, 2;
	add.s32 	%r43, %r1, -37;
	setp.lt.u32 	%p4, %r1, 37;
	selp.b32 	%r44, %r1, %r43, %p4;
	mul.lo.s32 	%r45, %r44, 3;
	cvt.u16.u32 	%rs7, %r45;
	and.b16  	%rs8, %rs7, 255;
	mul.lo.s16 	%rs9, %rs8, 111;
	shr.u16 	%rs10, %rs9, 12;
	cvt.u32.u16 	%r2, %rs10;
	mul.hi.u32 	%r46, %r39, -1840700269;
	shr.u32 	%r47, %r46, 2;
	mul.lo.s32 	%r48, %r47, 7;
	sub.s32 	%r3, %r39, %r48;
	shl.b32 	%r49, %r3, 5;
	cvt.u16.u32 	%rs11, %r1;
	mul.lo.s16 	%rs12, %rs11, 3;
	and.b16  	%rs13, %rs12, 255;
	mul.lo.s16 	%rs14, %rs13, 111;
	shr.u16 	%rs15, %rs14, 12;
	mul.lo.s16 	%rs16, %rs15, 37;
	sub.s16 	%rs17, %rs12, %rs16;
	cvt.u32.u16 	%r50, %rs17;
	and.b32  	%r51, %r50, 255;
	add.s32 	%r52, %r49, -3;
	add.s32 	%r4, %r52, %r51;
	setp.gt.u32 	%p5, %r1, 36;
	mul.wide.u16 	%r53, %rs1, 2688;
	and.b16  	%rs18, %rs17, 255;
	mul.wide.u16 	%r54, %rs18, 3;
	selp.b32 	%r55, 148503, -2025, %p5;
	selp.b32 	%r56, 111, 0, %p5;
	mul.lo.s16 	%rs19, %rs10, 37;
	sub.s16 	%rs20, %rs7, %rs19;
	cvt.u32.u16 	%r57, %rs20;
	and.b32  	%r58, %r57, 255;
	add.s32 	%r59, %r45, %r56;
	add.s32 	%r60, %r59, %r51;
	sub.s32 	%r61, %r60, %r58;
	shl.b32 	%r62, %r61, 2;
	mov.u32 	%r63, _ZZ11main_kernelE18PaddedInput_shared;
	add.s32 	%r6, %r63, %r62;
	add.s16 	%rs21, %rs7, 1;
	and.b16  	%rs22, %rs21, 255;
	mul.lo.s16 	%rs23, %rs22, 111;
	shr.u16 	%rs24, %rs23, 12;
	cvt.u32.u16 	%r7, %rs24;
	add.s16 	%rs25, %rs12, 1;
	and.b16  	%rs26, %rs25, 255;
	mul.lo.s16 	%rs27, %rs26, 111;
	shr.u16 	%rs28, %rs27, 12;
	mul.lo.s16 	%rs29, %rs28, 37;
	sub.s16 	%rs30, %rs25, %rs29;
	cvt.u32.u16 	%r64, %rs30;
	and.b32  	%r65, %r64, 255;
	add.s32 	%r8, %r52, %r65;
	and.b16  	%rs31, %rs30, 255;
	mul.wide.u16 	%r66, %rs31, 3;
	mul.lo.s16 	%rs32, %rs24, 37;
	sub.s16 	%rs33, %rs21, %rs32;
	cvt.u32.u16 	%r67, %rs33;
	and.b32  	%r68, %r67, 255;
	add.s32 	%r69, %r59, %r65;
	sub.s32 	%r70, %r69, %r68;
	shl.b32 	%r71, %r70, 2;
	add.s32 	%r9, %r63, %r71;
	add.s16 	%rs34, %rs7, 2;
	and.b16  	%rs35, %rs34, 255;
	mul.lo.s16 	%rs36, %rs35, 111;
	shr.u16 	%rs37, %rs36, 12;
	cvt.u32.u16 	%r10, %rs37;
	add.s16 	%rs38, %rs12, 2;
	and.b16  	%rs39, %rs38, 255;
	mul.lo.s16 	%rs40, %rs39, 111;
	shr.u16 	%rs41, %rs40, 12;
	mul.lo.s16 	%rs42, %rs41, 37;
	sub.s16 	%rs43, %rs38, %rs42;
	cvt.u32.u16 	%r72, %rs43;
	and.b32  	%r73, %r72, 255;
	add.s32 	%r11, %r52, %r73;
	and.b16  	%rs44, %rs43, 255;
	mul.wide.u16 	%r74, %rs44, 3;
	mul.lo.s16 	%rs45, %rs37, 37;
	sub.s16 	%rs46, %rs34, %rs45;
	cvt.u32.u16 	%r75, %rs46;
	and.b32  	%r76, %r75, 255;
	add.s32 	%r77, %r59, %r73;
	sub.s32 	%r78, %r77, %r76;
	shl.b32 	%r79, %r78, 2;
	add.s32 	%r12, %r63, %r79;
	shl.b32 	%r13, %r1, 3;
	mov.u32 	%r80, _ZZ11main_kernelE13kernel_shared;
	add.s32 	%r14, %r80, %r13;
	shr.u32 	%r81, %r1, 5;
	mul.lo.s32 	%r82, %r81, 192;
	shl.b32 	%r83, %r1, 1;
	and.b32  	%r84, %r83, 62;
	or.b32  	%r15, %r84, %r82;
	and.b32  	%r85, %r1, 64;
	add.s32 	%r16, %r63, %r85;
	and.b32  	%r17, %r1, 63;
	shl.b32 	%r86, %r1, 2;
	and.b32  	%r87, %r86, 252;
	add.s32 	%r18, %r80, %r87;
	mad.lo.s32 	%r88, %r5, 301056, %r55;
	add.s32 	%r89, %r88, %r53;
	mad.lo.s32 	%r90, %r39, 96, %r89;
	add.s32 	%r91, %r90, %r54;
	mul.lo.s32 	%r92, %r47, 672;
	sub.s32 	%r19, %r91, %r92;
	add.s32 	%r93, %r90, %r66;
	sub.s32 	%r20, %r93, %r92;
	add.s32 	%r94, %r90, %r74;
	sub.s32 	%r21, %r94, %r92;
	mov.f32 	%f525, 0f00000000;
	mov.b32 	%r118, 0;
	mov.f32 	%f526, %f525;
	mov.f32 	%f527, %f525;
	mov.f32 	%f528, %f525;
	mov.f32 	%f529, %f525;
	mov.f32 	%f530, %f525;
	mov.f32 	%f531, %f525;
	mov.f32 	%f532, %f525;
	mov.f32 	%f533, %f525;
	mov.f32 	%f534, %f525;
	mov.f32 	%f535, %f525;
	mov.f32 	%f536, %f525;
	mov.f32 	%f537, %f525;
	mov.f32 	%f538, %f525;
	mov.f32 	%f539, %f525;
	mov.f32 	%f540, %f525;
	mov.f32 	%f541, %f525;
	mov.f32 	%f542, %f525;
	mov.f32 	%f543, %f525;
	mov.f32 	%f544, %f525;
	mov.f32 	%f545, %f525;
	mov.f32 	%f546, %f525;
	mov.f32 	%f547, %f525;
	mov.f32 	%f548, %f525;
	mov.f32 	%f549, %f525;
	mov.f32 	%f550, %f525;
	mov.f32 	%f551, %f525;
	mov.f32 	%f552, %f525;
	mov.f32 	%f553, %f525;
	mov.f32 	%f554, %f525;
	mov.f32 	%f555, %f525;
	mov.f32 	%f556, %f525;
$L__BB0_1:
	mul.wide.u16 	%r96, %rs1, 4;
	add.s32 	%r97, %r96, -3;
	add.s32 	%r98, %r97, %r2;
	add.s32 	%r99, %r98, %r118;
	add.s32 	%r100, %r118, %r2;
	add.s32 	%r101, %r97, %r7;
	add.s32 	%r102, %r101, %r118;
	add.s32 	%r103, %r118, %r7;
	add.s32 	%r104, %r97, %r10;
	add.s32 	%r105, %r104, %r118;
	add.s32 	%r106, %r118, %r10;
	mad.lo.s32 	%r122, %r118, 1344, %r15;
	max.u32 	%r107, %r99, %r4;
	setp.gt.u32 	%p1, %r107, 223;
	max.u32 	%r108, %r102, %r8;
	setp.gt.u32 	%p2, %r108, 223;
	max.u32 	%r109, %r105, %r11;
	setp.gt.u32 	%p3, %r109, 223;
	mad.lo.s32 	%r121, %r100, 672, %r19;
	mad.lo.s32 	%r120, %r103, 672, %r20;
	mad.lo.s32 	%r119, %r106, 672, %r21;
	mov.b32 	%r123, 0;
$L__BB0_2:
	setp.gt.u32 	%p6, %r1, 73;
	mul.wide.s32 	%rd13, %r121, 4;
	add.s64 	%rd3, %rd2, %rd13;
	mul.wide.s32 	%rd14, %r120, 4;
	add.s64 	%rd4, %rd2, %rd14;
	mul.wide.s32 	%rd15, %r119, 4;
	add.s64 	%rd5, %rd2, %rd15;
	bar.sync 	0;
	@%p6 bra 	$L__BB0_10;
	mov.f32 	%f557, 0f00000000;
	@%p1 bra 	$L__BB0_5;
	ld.global.nc.f32 	%f557, [%rd3];
$L__BB0_5:
	st.shared.f32 	[%r6], %f557;
	mov.f32 	%f558, 0f00000000;
	@%p2 bra 	$L__BB0_7;
	ld.global.nc.f32 	%f558, [%rd4];
$L__BB0_7:
	st.shared.f32 	[%r9+4], %f558;
	mov.f32 	%f559, 0f00000000;
	@%p3 bra 	$L__BB0_9;
	ld.global.nc.f32 	%f559, [%rd5];
$L__BB0_9:
	st.shared.f32 	[%r12+8], %f559;
$L__BB0_10:
	mul.wide.u32 	%rd16, %r122, 4;
	add.s64 	%rd6, %rd1, %rd16;
	setp.gt.u32 	%p7, %r1, 95;
	ld.global.nc.v2.f32 	{%f107, %f108}, [%rd6];
	st.shared.v2.f32 	[%r14], {%f107, %f108};
	@%p7 bra 	$L__BB0_12;
	ld.global.nc.v2.f32 	{%f109, %f110}, [%rd6+3072];
	st.shared.v2.f32 	[%r14+1024], {%f109, %f110};
$L__BB0_12:
	bar.sync 	0;
	ld.shared.f32 	%f111, [%r16];
	ld.shared.f32 	%f112, [%r18];
	fma.rn.f32 	%f113, %f111, %f112, %f525;
	ld.shared.f32 	%f114, [%r16+444];
	fma.rn.f32 	%f115, %f112, %f114, %f541;
	ld.shared.f32 	%f116, [%r16+8];
	fma.rn.f32 	%f117, %f116, %f112, %f526;
	ld.shared.f32 	%f118, [%r16+452];
	fma.rn.f32 	%f119, %f112, %f118, %f542;
	ld.shared.f32 	%f120, [%r16+16];
	fma.rn.f32 	%f121, %f120, %f112, %f527;
	ld.shared.f32 	%f122, [%r16+460];
	fma.rn.f32 	%f123, %f112, %f122, %f543;
	ld.shared.f32 	%f124, [%r16+24];
	fma.rn.f32 	%f125, %f124, %f112, %f528;
	ld.shared.f32 	%f126, [%r16+468];
	fma.rn.f32 	%f127, %f112, %f126, %f544;
	ld.shared.f32 	%f128, [%r16+32];
	fma.rn.f32 	%f129, %f128, %f112, %f529;
	ld.shared.f32 	%f130, [%r16+476];
	fma.rn.f32 	%f131, %f112, %f130, %f545;
	ld.shared.f32 	%f132, [%r16+40];
	fma.rn.f32 	%f133, %f132, %f112, %f530;
	ld.shared.f32 	%f134, [%r16+484];
	fma.rn.f32 	%f135, %f112, %f134, %f546;
	ld.shared.f32 	%f136, [%r16+48];
	fma.rn.f32 	%f137, %f136, %f112, %f531;
	ld.shared.f32 	%f138, [%r16+492];
	fma.rn.f32 	%f139, %f112, %f138, %f547;
	ld.shared.f32 	%f140, [%r16+56];
	fma.rn.f32 	%f141, %f140, %f112, %f532;
	ld.shared.f32 	%f142, [%r16+500];
	fma.rn.f32 	%f143, %f112, %f142, %f548;
	ld.shared.f32 	%f144, [%r16+296];
	fma.rn.f32 	%f145, %f144, %f112, %f533;
	ld.shared.f32 	%f146, [%r16+740];
	fma.rn.f32 	%f147, %f112, %f146, %f549;
	ld.shared.f32 	%f148, [%r16+304];
	fma.rn.f32 	%f149, %f148, %f112, %f534;
	ld.shared.f32 	%f150, [%r16+748];
	fma.rn.f32 	%f151, %f112, %f150, %f550;
	ld.shared.f32 	%f152, [%r16+312];
	fma.rn.f32 	%f153, %f152, %f112, %f535;
	ld.shared.f32 	%f154, [%r16+756];
	fma.rn.f32 	%f155, %f112, %f154, %f551;
	ld.shared.f32 	%f156, [%r16+320];
	fma.rn.f32 	%f157, %f156, %f112, %f536;
	ld.shared.f32 	%f158, [%r16+764];
	fma.rn.f32 	%f159, %f112, %f158, %f552;
	ld.shared.f32 	%f160, [%r16+328];
	fma.rn.f32 	%f161, %f160, %f112, %f537;
	ld.shared.f32 	%f162, [%r16+772];
	fma.rn.f32 	%f163, %f112, %f162, %f553;
	ld.shared.f32 	%f164, [%r16+336];
	fma.rn.f32 	%f165, %f164, %f112, %f538;
	ld.shared.f32 	%f166, [%r16+780];
	fma.rn.f32 	%f167, %f112, %f166, %f554;
	ld.shared.f32 	%f168, [%r16+344];
	fma.rn.f32 	%f169, %f168, %f112, %f539;
	ld.shared.f32 	%f170, [%r16+788];
	fma.rn.f32 	%f171, %f112, %f170, %f555;
	ld.shared.f32 	%f172, [%r16+352];
	fma.rn.f32 	%f173, %f172, %f112, %f540;
	ld.shared.f32 	%f174, [%r16+796];
	fma.rn.f32 	%f175, %f112, %f174, %f556;
	ld.shared.f32 	%f176, [%r16+4];
	ld.shared.f32 	%f177, [%r18+256];
	fma.rn.f32 	%f178, %f176, %f177, %f113;
	ld.shared.f32 	%f179, [%r16+448];
	fma.rn.f32 	%f180, %f177, %f179, %f115;
	ld.shared.f32 	%f181, [%r16+12];
	fma.rn.f32 	%f182, %f181, %f177, %f117;
	ld.shared.f32 	%f183, [%r16+456];
	fma.rn.f32 	%f184, %f177, %f183, %f119;
	ld.shared.f32 	%f185, [%r16+20];
	fma.rn.f32 	%f186, %f185, %f177, %f121;
	ld.shared.f32 	%f187, [%r16+464];
	fma.rn.f32 	%f188, %f177, %f187, %f123;
	ld.shared.f32 	%f189, [%r16+28];
	fma.rn.f32 	%f190, %f189, %f177, %f125;
	ld.shared.f32 	%f191, [%r16+472];
	fma.rn.f32 	%f192, %f177, %f191, %f127;
	ld.shared.f32 	%f193, [%r16+36];
	fma.rn.f32 	%f194, %f193, %f177, %f129;
	ld.shared.f32 	%f195, [%r16+480];
	fma.rn.f32 	%f196, %f177, %f195, %f131;
	ld.shared.f32 	%f197, [%r16+44];
	fma.rn.f32 	%f198, %f197, %f177, %f133;
	ld.shared.f32 	%f199, [%r16+488];
	fma.rn.f32 	%f200, %f177, %f199, %f135;
	ld.shared.f32 	%f201, [%r16+52];
	fma.rn.f32 	%f202, %f201, %f177, %f137;
	ld.shared.f32 	%f203, [%r16+496];
	fma.rn.f32 	%f204, %f177, %f203, %f139;
	ld.shared.f32 	%f205, [%r16+60];
	fma.rn.f32 	%f206, %f205, %f177, %f141;
	ld.shared.f32 	%f207, [%r16+504];
	fma.rn.f32 	%f208, %f177, %f207, %f143;
	ld.shared.f32 	%f209, [%r16+300];
	fma.rn.f32 	%f210, %f209, %f177, %f145;
	ld.shared.f32 	%f211, [%r16+744];
	fma.rn.f32 	%f212, %f177, %f211, %f147;
	ld.shared.f32 	%f213, [%r16+308];
	fma.rn.f32 	%f214, %f213, %f177, %f149;
	ld.shared.f32 	%f215, [%r16+752];
	fma.rn.f32 	%f216, %f177, %f215, %f151;
	ld.shared.f32 	%f217, [%r16+316];
	fma.rn.f32 	%f218, %f217, %f177, %f153;
	ld.shared.f32 	%f219, [%r16+760];
	fma.rn.f32 	%f220, %f177, %f219, %f155;
	ld.shared.f32 	%f221, [%r16+324];
	fma.rn.f32 	%f222, %f221, %f177, %f157;
	ld.shared.f32 	%f223, [%r16+768];
	fma.rn.f32 	%f224, %f177, %f223, %f159;
	ld.shared.f32 	%f225, [%r16+332];
	fma.rn.f32 	%f226, %f225, %f177, %f161;
	ld.shared.f32 	%f227, [%r16+776];
	fma.rn.f32 	%f228, %f177, %f227, %f163;
	ld.shared.f32 	%f229, [%r16+340];
	fma.rn.f32 	%f230, %f229, %f177, %f165;
	ld.shared.f32 	%f231, [%r16+784];
	fma.rn.f32 	%f232, %f177, %f231, %f167;
	ld.shared.f32 	%f233, [%r16+348];
	fma.rn.f32 	%f234, %f233, %f177, %f169;
	ld.shared.f32 	%f235, [%r16+792];
	fma.rn.f32 	%f236, %f177, %f235, %f171;
	ld.shared.f32 	%f237, [%r16+356];
	fma.rn.f32 	%f238, %f237, %f177, %f173;
	ld.shared.f32 	%f239, [%r16+800];
	fma.rn.f32 	%f240, %f177, %f239, %f175;
	ld.shared.f32 	%f241, [%r18+512];
	fma.rn.f32 	%f242, %f116, %f241, %f178;
	fma.rn.f32 	%f243, %f241, %f118, %f180;
	fma.rn.f32 	%f244, %f120, %f241, %f182;
	fma.rn.f32 	%f245, %f241, %f122, %f184;
	fma.rn.f32 	%f246, %f124, %f241, %f186;
	fma.rn.f32 	%f247, %f241, %f126, %f188;
	fma.rn.f32 	%f248, %f128, %f241, %f190;
	fma.rn.f32 	%f249, %f241, %f130, %f192;
	fma.rn.f32 	%f250, %f132, %f241, %f194;
	fma.rn.f32 	%f251, %f241, %f134, %f196;
	fma.rn.f32 	%f252, %f136, %f241, %f198;
	fma.rn.f32 	%f253, %f241, %f138, %f200;
	fma.rn.f32 	%f254, %f140, %f241, %f202;
	fma.rn.f32 	%f255, %f241, %f142, %f204;
	ld.shared.f32 	%f256, [%r16+64];
	fma.rn.f32 	%f257, %f256, %f241, %f206;
	ld.shared.f32 	%f258, [%r16+508];
	fma.rn.f32 	%f259, %f241, %f258, %f208;
	fma.rn.f32 	%f260, %f148, %f241, %f210;
	fma.rn.f32 	%f261, %f241, %f150, %f212;
	fma.rn.f32 	%f262, %f152, %f241, %f214;
	fma.rn.f32 	%f263, %f241, %f154, %f216;
	fma.rn.f32 	%f264, %f156, %f241, %f218;
	fma.rn.f32 	%f265, %f241, %f158, %f220;
	fma.rn.f32 	%f266, %f160, %f241, %f222;
	fma.rn.f32 	%f267, %f241, %f162, %f224;
	fma.rn.f32 	%f268, %f164, %f241, %f226;
	fma.rn.f32 	%f269, %f241, %f166, %f228;
	fma.rn.f32 	%f270, %f168, %f241, %f230;
	fma.rn.f32 	%f271, %f241, %f170, %f232;
	fma.rn.f32 	%f272, %f172, %f241, %f234;
	fma.rn.f32 	%f273, %f241, %f174, %f236;
	ld.shared.f32 	%f274, [%r16+360];
	fma.rn.f32 	%f275, %f274, %f241, %f238;
	ld.shared.f32 	%f276, [%r16+804];
	fma.rn.f32 	%f277, %f241, %f276, %f240;
	ld.shared.f32 	%f278, [%r18+768];
	fma.rn.f32 	%f279, %f181, %f278, %f242;
	fma.rn.f32 	%f280, %f278, %f183, %f243;
	fma.rn.f32 	%f281, %f185, %f278, %f244;
	fma.rn.f32 	%f282, %f278, %f187, %f245;
	fma.rn.f32 	%f283, %f189, %f278, %f246;
	fma.rn.f32 	%f284, %f278, %f191, %f247;
	fma.rn.f32 	%f285, %f193, %f278, %f248;
	fma.rn.f32 	%f286, %f278, %f195, %f249;
	fma.rn.f32 	%f287, %f197, %f278, %f250;
	fma.rn.f32 	%f288, %f278, %f199, %f251;
	fma.rn.f32 	%f289, %f201, %f278, %f252;
	fma.rn.f32 	%f290, %f278, %f203, %f253;
	fma.rn.f32 	%f291, %f205, %f278, %f254;
	fma.rn.f32 	%f292, %f278, %f207, %f255;
	ld.shared.f32 	%f293, [%r16+68];
	fma.rn.f32 	%f294, %f293, %f278, %f257;
	ld.shared.f32 	%f295, [%r16+512];
	fma.rn.f32 	%f296, %f278, %f295, %f259;
	fma.rn.f32 	%f297, %f213, %f278, %f260;
	fma.rn.f32 	%f298, %f278, %f215, %f261;
	fma.rn.f32 	%f299, %f217, %f278, %f262;
	fma.rn.f32 	%f300, %f278, %f219, %f263;
	fma.rn.f32 	%f301, %f221, %f278, %f264;
	fma.rn.f32 	%f302, %f278, %f223, %f265;
	fma.rn.f32 	%f303, %f225, %f278, %f266;
	fma.rn.f32 	%f304, %f278, %f227, %f267;
	fma.rn.f32 	%f305, %f229, %f278, %f268;
	fma.rn.f32 	%f306, %f278, %f231, %f269;
	fma.rn.f32 	%f307, %f233, %f278, %f270;
	fma.rn.f32 	%f308, %f278, %f235, %f271;
	fma.rn.f32 	%f309, %f237, %f278, %f272;
	fma.rn.f32 	%f310, %f278, %f239, %f273;
	ld.shared.f32 	%f311, [%r16+364];
	fma.rn.f32 	%f312, %f311, %f278, %f275;
	ld.shared.f32 	%f313, [%r16+808];
	fma.rn.f32 	%f314, %f278, %f313, %f277;
	ld.shared.f32 	%f315, [%r18+1024];
	fma.rn.f32 	%f316, %f120, %f315, %f279;
	fma.rn.f32 	%f317, %f315, %f122, %f280;
	fma.rn.f32 	%f318, %f124, %f315, %f281;
	fma.rn.f32 	%f319, %f315, %f126, %f282;
	fma.rn.f32 	%f320, %f128, %f315, %f283;
	fma.rn.f32 	%f321, %f315, %f130, %f284;
	fma.rn.f32 	%f322, %f132, %f315, %f285;
	fma.rn.f32 	%f323, %f315, %f134, %f286;
	fma.rn.f32 	%f324, %f136, %f315, %f287;
	fma.rn.f32 	%f325, %f315, %f138, %f288;
	fma.rn.f32 	%f326, %f140, %f315, %f289;
	fma.rn.f32 	%f327, %f315, %f142, %f290;
	fma.rn.f32 	%f328, %f256, %f315, %f291;
	fma.rn.f32 	%f329, %f315, %f258, %f292;
	ld.shared.f32 	%f330, [%r16+72];
	fma.rn.f32 	%f331, %f330, %f315, %f294;
	ld.shared.f32 	%f332, [%r16+516];
	fma.rn.f32 	%f333, %f315, %f332, %f296;
	fma.rn.f32 	%f334, %f152, %f315, %f297;
	fma.rn.f32 	%f335, %f315, %f154, %f298;
	fma.rn.f32 	%f336, %f156, %f315, %f299;
	fma.rn.f32 	%f337, %f315, %f158, %f300;
	fma.rn.f32 	%f338, %f160, %f315, %f301;
	fma.rn.f32 	%f339, %f315, %f162, %f302;
	fma.rn.f32 	%f340, %f164, %f315, %f303;
	fma.rn.f32 	%f341, %f315, %f166, %f304;
	fma.rn.f32 	%f342, %f168, %f315, %f305;
	fma.rn.f32 	%f343, %f315, %f170, %f306;
	fma.rn.f32 	%f344, %f172, %f315, %f307;
	fma.rn.f32 	%f345, %f315, %f174, %f308;
	fma.rn.f32 	%f346, %f274, %f315, %f309;
	fma.rn.f32 	%f347, %f315, %f276, %f310;
	ld.shared.f32 	%f348, [%r16+368];
	fma.rn.f32 	%f349, %f348, %f315, %f312;
	ld.shared.f32 	%f350, [%r16+812];
	fma.rn.f32 	%f351, %f315, %f350, %f314;
	ld.shared.f32 	%f352, [%r18+1280];
	fma.rn.f32 	%f353, %f185, %f352, %f316;
	fma.rn.f32 	%f354, %f352, %f187, %f317;
	fma.rn.f32 	%f355, %f189, %f352, %f318;
	fma.rn.f32 	%f356, %f352, %f191, %f319;
	fma.rn.f32 	%f357, %f193, %f352, %f320;
	fma.rn.f32 	%f358, %f352, %f195, %f321;
	fma.rn.f32 	%f359, %f197, %f352, %f322;
	fma.rn.f32 	%f360, %f352, %f199, %f323;
	fma.rn.f32 	%f361, %f201, %f352, %f324;
	fma.rn.f32 	%f362, %f352, %f203, %f325;
	fma.rn.f32 	%f363, %f205, %f352, %f326;
	fma.rn.f32 	%f364, %f352, %f207, %f327;
	fma.rn.f32 	%f365, %f293, %f352, %f328;
	fma.rn.f32 	%f366, %f352, %f295, %f329;
	ld.shared.f32 	%f367, [%r16+76];
	fma.rn.f32 	%f368, %f367, %f352, %f331;
	ld.shared.f32 	%f369, [%r16+520];
	fma.rn.f32 	%f370, %f352, %f369, %f333;
	fma.rn.f32 	%f371, %f217, %f352, %f334;
	fma.rn.f32 	%f372, %f352, %f219, %f335;
	fma.rn.f32 	%f373, %f221, %f352, %f336;
	fma.rn.f32 	%f374, %f352, %f223, %f337;
	fma.rn.f32 	%f375, %f225, %f352, %f338;
	fma.rn.f32 	%f376, %f352, %f227, %f339;
	fma.rn.f32 	%f377, %f229, %f352, %f340;
	fma.rn.f32 	%f378, %f352, %f231, %f341;
	fma.rn.f32 	%f379, %f233, %f352, %f342;
	fma.rn.f32 	%f380, %f352, %f235, %f343;
	fma.rn.f32 	%f381, %f237, %f352, %f344;
	fma.rn.f32 	%f382, %f352, %f239, %f345;
	fma.rn.f32 	%f383, %f311, %f352, %f346;
	fma.rn.f32 	%f384, %f352, %f313, %f347;
	ld.shared.f32 	%f385, [%r16+372];
	fma.rn.f32 	%f386, %f385, %f352, %f349;
	ld.shared.f32 	%f387, [%r16+816];
	fma.rn.f32 	%f388, %f352, %f387, %f351;
	ld.shared.f32 	%f389, [%r18+1536];
	fma.rn.f32 	%f525, %f124, %f389, %f353;
	fma.rn.f32 	%f541, %f389, %f126, %f354;
	fma.rn.f32 	%f526, %f128, %f389, %f355;
	fma.rn.f32 	%f542, %f389, %f130, %f356;
	fma.rn.f32 	%f527, %f132, %f389, %f357;
	fma.rn.f32 	%f543, %f389, %f134, %f358;
	fma.rn.f32 	%f528, %f136, %f389, %f359;
	fma.rn.f32 	%f544, %f389, %f138, %f360;
	fma.rn.f32 	%f529, %f140, %f389, %f361;
	fma.rn.f32 	%f545, %f389, %f142, %f362;
	fma.rn.f32 	%f530, %f256, %f389, %f363;
	fma.rn.f32 	%f546, %f389, %f258, %f364;
	fma.rn.f32 	%f531, %f330, %f389, %f365;
	fma.rn.f32 	%f547, %f389, %f332, %f366;
	ld.shared.f32 	%f390, [%r16+80];
	fma.rn.f32 	%f532, %f390, %f389, %f368;
	ld.shared.f32 	%f391, [%r16+524];
	fma.rn.f32 	%f548, %f389, %f391, %f370;
	fma.rn.f32 	%f533, %f156, %f389, %f371;
	fma.rn.f32 	%f549, %f389, %f158, %f372;
	fma.rn.f32 	%f534, %f160, %f389, %f373;
	fma.rn.f32 	%f550, %f389, %f162, %f374;
	fma.rn.f32 	%f535, %f164, %f389, %f375;
	fma.rn.f32 	%f551, %f389, %f166, %f376;
	fma.rn.f32 	%f536, %f168, %f389, %f377;
	fma.rn.f32 	%f552, %f389, %f170, %f378;
	fma.rn.f32 	%f537, %f172, %f389, %f379;
	fma.rn.f32 	%f553, %f389, %f174, %f380;
	fma.rn.f32 	%f538, %f274, %f389, %f381;
	fma.rn.f32 	%f554, %f389, %f276, %f382;
	fma.rn.f32 	%f539, %f348, %f389, %f383;
	fma.rn.f32 	%f555, %f389, %f350, %f384;
	ld.shared.f32 	%f392, [%r16+376];
	fma.rn.f32 	%f540, %f392, %f389, %f386;
	ld.shared.f32 	%f393, [%r16+820];
	fma.rn.f32 	%f556, %f389, %f393, %f388;
	add.s32 	%r123, %r123, 1;
	add.s32 	%r122, %r122, 64;
	add.s32 	%r121, %r121, 1;
	add.s32 	%r120, %r120, 1;
	add.s32 	%r119, %r119, 1;
	setp.ne.s32 	%p8, %r123, 3;
	@%p8 bra 	$L__BB0_2;
	add.s32 	%r118, %r118, 1;
	setp.ne.s32 	%p9, %r118, 7;
	@%p9 bra 	$L__BB0_1;
	ld.param.u64 	%rd28, [main_kernel_param_2];
	ld.param.u64 	%rd27, [main_kernel_param_0];
	cvta.to.global.u64 	%rd17, %rd27;
	cvta.to.global.u64 	%rd18, %rd28;
	cvta.to.global.u64 	%rd19, %rd8;
	cvta.to.global.u64 	%rd20, %rd10;
	mul.wide.u32 	%rd21, %r17, 4;
	add.s64 	%rd22, %rd17, %rd21;
	ld.global.nc.f32 	%f394, [%rd22];
	add.f32 	%f395, %f525, %f394;
	add.s64 	%rd23, %rd18, %rd21;
	ld.global.nc.f32 	%f396, [%rd23];
	add.s64 	%rd24, %rd19, %rd21;
	ld.global.nc.f32 	%f397, [%rd24];
	fma.rn.f32 	%f398, %f395, %f396, %f397;
	max.f32 	%f399, %f398, 0f00000000;
	mul.lo.s32 	%r110, %r5, 1605632;
	mul.wide.u16 	%r111, %rs1, 14336;
	shl.b32 	%r112, %r3, 10;
	and.b32  	%r113, %r13, 512;
	or.b32  	%r114, %r110, %r17;
	add.s32 	%r115, %r114, %r112;
	or.b32  	%r116, %r115, %r113;
	add.s32 	%r117, %r116, %r111;
	mul.wide.u32 	%rd25, %r117, 4;
	add.s64 	%rd26, %rd20, %rd25;
	st.global.f32 	[%rd26], %f399;
	add.f32 	%f400, %f541, %f394;
	fma.rn.f32 	%f401, %f400, %f396, %f397;
	max.f32 	%f402, %f401, 0f00000000;
	st.global.f32 	[%rd26+3211264], %f402;
	add.f32 	%f403, %f526, %f394;
	fma.rn.f32 	%f404, %f403, %f396, %f397;
	max.f32 	%f405, %f404, 0f00000000;
	st.global.f32 	[%rd26+256], %f405;
	add.f32 	%f406, %f542, %f394;
	fma.rn.f32 	%f407, %f406, %f396, %f397;
	max.f32 	%f408, %f407, 0f00000000;
	st.global.f32 	[%rd26+3211520], %f408;
	add.f32 	%f409, %f527, %f394;
	fma.rn.f32 	%f410, %f409, %f396, %f397;
	max.f32 	%f411, %f410, 0f00000000;
	st.global.f32 	[%rd26+512], %f411;
	add.f32 	%f412, %f543, %f394;
	fma.rn.f32 	%f413, %f412, %f396, %f397;
	max.f32 	%f414, %f413, 0f00000000;
	st.global.f32 	[%rd26+3211776], %f414;
	add.f32 	%f415, %f528, %f394;
	fma.rn.f32 	%f416, %f415, %f396, %f397;
	max.f32 	%f417, %f416, 0f00000000;
	st.global.f32 	[%rd26+768], %f417;
	add.f32 	%f418, %f544, %f394;
	fma.rn.f32 	%f419, %f418, %f396, %f397;
	max.f32 	%f420, %f419, 0f00000000;
	st.global.f32 	[%rd26+3212032], %f420;
	add.f32 	%f421, %f529, %f394;
	fma.rn.f32 	%f422, %f421, %f396, %f397;
	max.f32 	%f423, %f422, 0f00000000;
	st.global.f32 	[%rd26+1024], %f423;
	add.f32 	%f424, %f545, %f394;
	fma.rn.f32 	%f425, %f424, %f396, %f397;
	max.f32 	%f426, %f425, 0f00000000;
	st.global.f32 	[%rd26+3212288], %f426;
	add.f32 	%f427, %f530, %f394;
	fma.rn.f32 	%f428, %f427, %f396, %f397;
	max.f32 	%f429, %f428, 0f00000000;
	st.global.f32 	[%rd26+1280], %f429;
	add.f32 	%f430, %f546, %f394;
	fma.rn.f32 	%f431, %f430, %f396, %f397;
	max.f32 	%f432, %f431, 0f00000000;
	st.global.f32 	[%rd26+3212544], %f432;
	add.f32 	%f433, %f531, %f394;
	fma.rn.f32 	%f434, %f433, %f396, %f397;
	max.f32 	%f435, %f434, 0f00000000;
	st.global.f32 	[%rd26+1536], %f435;
	add.f32 	%f436, %f547, %f394;
	fma.rn.f32 	%f437, %f436, %f396, %f397;
	max.f32 	%f438, %f437, 0f00000000;
	st.global.f32 	[%rd26+3212800], %f438;
	add.f32 	%f439, %f532, %f394;
	fma.rn.f32 	%f440, %f439, %f396, %f397;
	max.f32 	%f441, %f440, 0f00000000;
	st.global.f32 	[%rd26+1792], %f441;
	add.f32 	%f442, %f548, %f394;
	fma.rn.f32 	%f443, %f442, %f396, %f397;
	max.f32 	%f444, %f443, 0f00000000;
	st.global.f32 	[%rd26+3213056], %f444;
	add.f32 	%f445, %f533, %f394;
	fma.rn.f32 	%f446, %f445, %f396, %f397;
	max.f32 	%f447, %f446, 0f00000000;
	st.global.f32 	[%rd26+28672], %f447;
	add.f32 	%f448, %f549, %f394;
	fma.rn.f32 	%f449, %f448, %f396, %f397;
	max.f32 	%f450, %f449, 0f00000000;
	st.global.f32 	[%rd26+3239936], %f450;
	add.f32 	%f451, %f534, %f394;
	fma.rn.f32 	%f452, %f451, %f396, %f397;
	max.f32 	%f453, %f452, 0f00000000;
	st.global.f32 	[%rd26+28928], %f453;
	add.f32 	%f454, %f550, %f394;
	fma.rn.f32 	%f455, %f454, %f396, %f397;
	max.f32 	%f456, %f455, 0f00000000;
	st.global.f32 	[%rd26+3240192], %f456;
	add.f32 	%f457, %f535, %f394;
	fma.rn.f32 	%f458, %f457, %f396, %f397;
	max.f32 	%f459, %f458, 0f00000000;
	st.global.f32 	[%rd26+29184], %f459;
	add.f32 	%f460, %f551, %f394;
	fma.rn.f32 	%f461, %f460, %f396, %f397;
	max.f32 	%f462, %f461, 0f00000000;
	st.global.f32 	[%rd26+3240448], %f462;
	add.f32 	%f463, %f536, %f394;
	fma.rn.f32 	%f464, %f463, %f396, %f397;
	max.f32 	%f465, %f464, 0f00000000;
	st.global.f32 	[%rd26+29440], %f465;
	add.f32 	%f466, %f552, %f394;
	fma.rn.f32 	%f467, %f466, %f396, %f397;
	max.f32 	%f468, %f467, 0f00000000;
	st.global.f32 	[%rd26+3240704], %f468;
	add.f32 	%f469, %f537, %f394;
	fma.rn.f32 	%f470, %f469, %f396, %f397;
	max.f32 	%f471, %f470, 0f00000000;
	st.global.f32 	[%rd26+29696], %f471;
	add.f32 	%f472, %f553, %f394;
	fma.rn.f32 	%f473, %f472, %f396, %f397;
	max.f32 	%f474, %f473, 0f00000000;
	st.global.f32 	[%rd26+3240960], %f474;
	add.f32 	%f475, %f538, %f394;
	fma.rn.f32 	%f476, %f475, %f396, %f397;
	max.f32 	%f477, %f476, 0f00000000;
	st.global.f32 	[%rd26+29952], %f477;
	add.f32 	%f478, %f554, %f394;
	fma.rn.f32 	%f479, %f478, %f396, %f397;
	max.f32 	%f480, %f479, 0f00000000;
	st.global.f32 	[%rd26+3241216], %f480;
	add.f32 	%f481, %f539, %f394;
	fma.rn.f32 	%f482, %f481, %f396, %f397;
	max.f32 	%f483, %f482, 0f00000000;
	st.global.f32 	[%rd26+30208], %f483;
	add.f32 	%f484, %f555, %f394;
	fma.rn.f32 	%f485, %f484, %f396, %f397;
	max.f32 	%f486, %f485, 0f00000000;
	st.global.f32 	[%rd26+3241472], %f486;
	add.f32 	%f487, %f540, %f394;
	fma.rn.f32 	%f488, %f487, %f396, %f397;
	max.f32 	%f489, %f488, 0f00000000;
	st.global.f32 	[%rd26+30464], %f489;
	add.f32 	%f490, %f556, %f394;
	fma.rn.f32 	%f491, %f490, %f396, %f397;
	max.f32 	%f492, %f491, 0f00000000;
	st.global.f32 	[%rd26+3241728], %f492;
	ret;

}


// ===== COMPILED SASS (sm_100) =====

	.target	sm_100

	.elftype	@"ET_EXEC"


//--------------------- .note.nv.tkinfo           --------------------------
	.section	.note.nv.tkinfo,"",@"SHT_NOTE"
	.sectionflags	@"SHF_NOTE_NV_TKINFO"
	.tkinfo
        /*0018*/ 	.word	0x00000002
        /*0030*/ 	.string	""
        /*0030*/ 	.string	"ptxas"
        /*0030*/ 	.string	"Cuda compilation tools, release 13.0, V13.0.88"
        /*0030*/ 	.string	"Build cuda_13.0.r13.0/compiler.36424714_0"
        /*0030*/ 	.string	"-arch sm_100 -m 64 "



//--------------------- .note.nv.cuinfo           --------------------------
	.section	.note.nv.cuinfo,"",@"SHT_NOTE"
	.sectionflags	@"SHF_NOTE_NV_CUINFO"
        /*0018*/ 	.short	0x0002
        /*001a*/ 	.short	0x0064
        /*001c*/ 	.short	0x0082
	.zero		2


//--------------------- .nv.info                  --------------------------
	.section	.nv.info,"",@"SHT_CUDA_INFO"
	.align	4


	//----- nvinfo : EIATTR_REGCOUNT
	.align		4
        /*0000*/ 	.byte	0x04, 0x2f
        /*0002*/ 	.short	(.L_1 - .L_0)
	.align		4
.L_0:
        /*0004*/ 	.word	index@(main_kernel)
        /*0008*/ 	.word	0x00000050


	//----- nvinfo : EIATTR_FRAME_SIZE
	.align		4
.L_1:
        /*000c*/ 	.byte	0x04, 0x11
        /*000e*/ 	.short	(.L_3 - .L_2)
	.align		4
.L_2:
        /*0010*/ 	.word	index@(main_kernel)
        /*0014*/ 	.word	0x00000000


	//----- nvinfo : EIATTR_MIN_STACK_SIZE
	.align		4
.L_3:
        /*0018*/ 	.byte	0x04, 0x12
        /*001a*/ 	.short	(.L_5 - .L_4)
	.align		4
.L_4:
        /*001c*/ 	.word	index@(main_kernel)
        /*0020*/ 	.word	0x00000000
.L_5:


//--------------------- .nv.compat                --------------------------
	.section	.nv.compat,"",@"SHT_CUDA_COMPAT_INFO"
	.align	4
        /*0000*/ 	.byte	0x02, 0x09, 0x00, 0x00, 0x02, 0x02, 0x01, 0x00, 0x02, 0x05, 0x05, 0x00, 0x03, 0x07, 0x01, 0x01
        /*0010*/ 	.byte	0x02, 0x03, 0x00, 0x00, 0x02, 0x06, 0x01, 0x00, 0x04, 0x0b, 0x08, 0x00, 0x09, 0x00, 0x00, 0x00
        /*0020*/ 	.byte	0x00, 0x00, 0x00, 0x00


//--------------------- .nv.info.main_kernel      --------------------------
	.section	.nv.info.main_kernel,"",@"SHT_CUDA_INFO"
	.sectionflags	@""
	.align	4


	//----- nvinfo : EIATTR_CUDA_API_VERSION
	.align		4
        /*0000*/ 	.byte	0x04, 0x37
        /*0002*/ 	.short	(.L_7 - .L_6)
.L_6:
        /*0004*/ 	.word	0x00000082


	//----- nvinfo : EIATTR_KPARAM_INFO
	.align		4
.L_7:
        /*0008*/ 	.byte	0x04, 0x17
        /*000a*/ 	.short	(.L_9 - .L_8)
.L_8:
        /*000c*/ 	.word	0x00000000
        /*0010*/ 	.short	0x0005
        /*0012*/ 	.short	0x0028
        /*0014*/ 	.byte	0x00, 0xf5, 0x21, 0x00


	//----- nvinfo : EIATTR_KPARAM_INFO
	.align		4
.L_9:
        /*0018*/ 	.byte	0x04, 0x17
        /*001a*/ 	.short	(.L_11 - .L_10)
.L_10:
        /*001c*/ 	.word	0x00000000
        /*0020*/ 	.short	0x0004
        /*0022*/ 	.short	0x0020
        /*0024*/ 	.byte	0x00, 0xf5, 0x21, 0x00


	//----- nvinfo : EIATTR_KPARAM_INFO
	.align		4
.L_11:
        /*0028*/ 	.byte	0x04, 0x17
        /*002a*/ 	.short	(.L_13 - .L_12)
.L_12:
        /*002c*/ 	.word	0x00000000
        /*0030*/ 	.short	0x0003
        /*0032*/ 	.short	0x0018
        /*0034*/ 	.byte	0x00, 0xf5, 0x21, 0x00


	//----- nvinfo : EIATTR_KPARAM_INFO
	.align		4
.L_13:
        /*0038*/ 	.byte	0x04, 0x17
        /*003a*/ 	.short	(.L_15 - .L_14)
.L_14:
        /*003c*/ 	.word	0x00000000
        /*0040*/ 	.short	0x0002
        /*0042*/ 	.short	0x0010
        /*0044*/ 	.byte	0x00, 0xf5, 0x21, 0x00


	//----- nvinfo : EIATTR_KPARAM_INFO
	.align		4
.L_15:
        /*0048*/ 	.byte	0x04, 0x17
        /*004a*/ 	.short	(.L_17 - .L_16)
.L_16:
        /*004c*/ 	.word	0x00000000
        /*0050*/ 	.short	0x0001
        /*0052*/ 	.short	0x0008
        /*0054*/ 	.byte	0x00, 0xf5, 0x21, 0x00


	//----- nvinfo : EIATTR_KPARAM_INFO
	.align		4
.L_17:
        /*0058*/ 	.byte	0x04, 0x17
        /*005a*/ 	.short	(.L_19 - .L_18)
.L_18:
        /*005c*/ 	.word	0x00000000
        /*0060*/ 	.short	0x0000
        /*0062*/ 	.short	0x0000
        /*0064*/ 	.byte	0x00, 0xf5, 0x21, 0x00


	//----- nvinfo : EIATTR_SPARSE_MMA_MASK
	.align		4
.L_19:
        /*0068*/ 	.byte	0x03, 0x50
        /*006a*/ 	.short	0x0000


	//----- nvinfo : EIATTR_MAXREG_COUNT
	.align		4
        /*006c*/ 	.byte	0x03, 0x1b
        /*006e*/ 	.short	0x00ff


	//----- nvinfo : EIATTR_NUM_BARRIERS
	.align		4
        /*0070*/ 	.byte	0x02, 0x4c
        /*0072*/ 	.byte	0x01
	.zero		1


	//----- nvinfo : EIATTR_MERCURY_ISA_VERSION
	.align		4
        /*0074*/ 	.byte	0x03, 0x5f
        /*0076*/ 	.short	0x0101


	//----- nvinfo : EIATTR_UNUSED_LOAD_BYTE_OFFSET
	.align		4
        /*0078*/ 	.byte	0x04, 0x44
        /*007a*/ 	.short	(.L_21 - .L_20)


	//   ....[0]....
.L_20:
        /*007c*/ 	.word	0x000012b0
        /*0080*/ 	.word	0x0000fff0


	//   ....[1]....
        /*0084*/ 	.word	0x00001be0
        /*0088*/ 	.word	0x00000fff


	//----- nvinfo : EIATTR_VRC_CTA_INIT_COUNT
	.align		4
.L_21:
        /*008c*/ 	.byte	0x02, 0x4a
	.zero		1
	.zero		1


	//----- nvinfo : EIATTR_EXIT_INSTR_OFFSETS
	.align		4
        /*0090*/ 	.byte	0x04, 0x1c
        /*0092*/ 	.short	(.L_23 - .L_22)


	//   ....[0]....
.L_22:
        /*0094*/ 	.word	0x000026d0


	//----- nvinfo : EIATTR_MAX_THREADS
	.align		4
.L_23:
        /*0098*/ 	.byte	0x04, 0x05
        /*009a*/ 	.short	(.L_25 - .L_24)
.L_24:
        /*009c*/ 	.word	0x00000080
        /*00a0*/ 	.word	0x00000001
        /*00a4*/ 	.word	0x00000001


	//----- nvinfo : EIATTR_CRS_STACK_SIZE
	.align		4
.L_25:
        /*00a8*/ 	.byte	0x04, 0x1e
        /*00aa*/ 	.short	(.L_27 - .L_26)
.L_26:
        /*00ac*/ 	.word	0x00000000


	//----- nvinfo : EIATTR_CBANK_PARAM_SIZE
	.align		4
.L_27:
        /*00b0*/ 	.byte	0x03, 0x19
        /*00b2*/ 	.short	0x0030


	//----- nvinfo : EIATTR_PARAM_CBANK
	.align		4
        /*00b4*/ 	.byte	0x04, 0x0a
        /*00b6*/ 	.short	(.L_29 - .L_28)
	.align		4
.L_28:
        /*00b8*/ 	.word	index@(.nv.constant0.main_kernel)
        /*00bc*/ 	.short	0x0380
        /*00be*/ 	.short	0x0030


	//----- nvinfo : EIATTR_SW_WAR
	.align		4
.L_29:
        /*00c0*/ 	.byte	0x04, 0x36
        /*00c2*/ 	.short	(.L_31 - .L_30)
.L_30:
        /*00c4*/ 	.word	0x00000008
.L_31:


//--------------------- .nv.callgraph             --------------------------
	.section	.nv.callgraph,"",@"SHT_CUDA_CALLGRAPH"
	.align	4
	.sectionentsize	8
	.align		4
        /*0000*/ 	.word	0x00000000
	.align		4
        /*0004*/ 	.word	0xffffffff
	.align		4
        /*0008*/ 	.word	0x00000000
	.align		4
        /*000c*/ 	.word	0xfffffffe
	.align		4
        /*0010*/ 	.word	0x00000000
	.align		4
        /*0014*/ 	.word	0xfffffffd
	.align		4
        /*0018*/ 	.word	0x00000000
	.align		4
        /*001c*/ 	.word	0xfffffffc


//--------------------- .text.main_kernel         --------------------------
	.section	.text.main_kernel,"ax",@progbits
	.align	128
        .global         main_kernel
        .type           main_kernel,@function
        .size           main_kernel,(.L_x_5 - main_kernel)
        .other          main_kernel,@"STO_CUDA_ENTRY STV_DEFAULT"
main_kernel:
.text.main_kernel:
[----:B------:R-:W-:Y:S01]  /*0000*/  LDC R1, c[0x0][0x37c] ;  /* 0x0000df00ff017b82 */ /* 0x000fe20000000800 */
[----:B------:R-:W0:Y:S01]  /*0010*/  S2R R2, SR_CTAID.X ;  /* 0x0000000000027919 */ /* 0x000e220000002500 */
[----:B------:R-:W-:-:S06]  /*0020*/  HFMA2 R15, -RZ, RZ, 1.1920928955078125e-07, 4.08984375 ;  /* 0x00024417ff0f7431 */ /* 0x000fcc00000001ff */
[----:B------:R-:W1:Y:S01]  /*0030*/  S2UR UR7, SR_CgaCtaId ;  /* 0x00000000000779c3 */ /* 0x000e620000008800 */
[----:B------:R-:W-:Y:S01]  /*0040*/  UMOV UR4, 0x400 ;  /* 0x0000040000047882 */ /* 0x000fe20000000000 */
[----:B------:R-:W2:Y:S01]  /*0050*/  S2R R0, SR_TID.X ;  /* 0x0000000000007919 */ /* 0x000ea20000002100 */
[----:B------:R-:W-:Y:S01]  /*0060*/  HFMA2 R45, -RZ, RZ, 0, 0 ;  /* 0x00000000ff2d7431 */ /* 0x000fe200000001ff */
[----:B------:R-:W-:Y:S01]  /*0070*/  UIADD3 UR6, UPT, UPT, UR4, 0x378, URZ ;  /* 0x0000037804067890 */ /* 0x000fe2000fffe0ff */
[----:B------:R-:W-:Y:S01]  /*0080*/  HFMA2 R59, -RZ, RZ, 0, 0 ;  /* 0x00000000ff3b7431 */ /* 0x000fe200000001ff */
[----:B------:R-:W-:Y:S01]  /*0090*/  CS2R R54, SRZ ;  /* 0x0000000000367805 */ /* 0x000fe2000001ff00 */
[----:B------:R-:W-:Y:S01]  /*00a0*/  HFMA2 R75, -RZ, RZ, 0, 0 ;  /* 0x00000000ff4b7431 */ /* 0x000fe200000001ff */
[----:B------:R-:W-:Y:S02]  /*00b0*/  CS2R R64, SRZ ;  /* 0x0000000000407805 */ /* 0x000fe4000001ff00 */
[----:B------:R-:W-:-:S02]  /*00c0*/  CS2R R60, SRZ ;  /* 0x00000000003c7805 */ /* 0x000fc4000001ff00 */
[----:B------:R-:W-:Y:S02]  /*00d0*/  CS2R R70, SRZ ;  /* 0x0000000000467805 */ /* 0x000fe4000001ff00 */
[----:B------:R-:W-:Y:S02]  /*00e0*/  CS2R R46, SRZ ;  /* 0x00000000002e7805 */ /* 0x000fe4000001ff00 */
[----:B------:R-:W-:Y:S02]  /*00f0*/  MOV R77, RZ ;  /* 0x000000ff004d7202 */ /* 0x000fe40000000f00 */
[----:B------:R-:W-:Y:S02]  /*0100*/  CS2R R52, SRZ ;  /* 0x0000000000347805 */ /* 0x000fe4000001ff00 */
[----:B------:R-:W-:Y:S02]  /*0110*/  CS2R R62, SRZ ;  /* 0x00000000003e7805 */ /* 0x000fe4000001ff00 */
[----:B------:R-:W-:-:S02]  /*0120*/  CS2R R56, SRZ ;  /* 0x0000000000387805 */ /* 0x000fc4000001ff00 */
[----:B------:R-:W-:Y:S02]  /*0130*/  CS2R R50, SRZ ;  /* 0x0000000000327805 */ /* 0x000fe4000001ff00 */
[----:B------:R-:W-:Y:S02]  /*0140*/  MOV R67, RZ ;  /* 0x000000ff00437202 */ /* 0x000fe40000000f00 */
[----:B------:R-:W-:Y:S02]  /*0150*/  CS2R R68, SRZ ;  /* 0x0000000000447805 */ /* 0x000fe4000001ff00 */
[----:B------:R-:W-:Y:S02]  /*0160*/  CS2R R48, SRZ ;  /* 0x0000000000307805 */ /* 0x000fe4000001ff00 */
[----:B------:R-:W-:Y:S01]  /*0170*/  CS2R R72, SRZ ;  /* 0x0000000000487805 */ /* 0x000fe2000001ff00 */
[----:B------:R-:W3:Y:S01]  /*0180*/  LDCU.64 UR8, c[0x0][0x358] ;  /* 0x00006b00ff0877ac */ /* 0x000ee20008000a00 */
[----:B-1----:R-:W-:-:S02]  /*0190*/  ULEA UR5, UR7, UR4, 0x18 ;  /* 0x0000000407057291 */ /* 0x002fc4000f8ec0ff */
[----:B------:R-:W-:Y:S01]  /*01a0*/  ULEA UR6, UR7, UR6, 0x18 ;  /* 0x0000000607067291 */ /* 0x000fe2000f8ec0ff */
[----:B0-----:R-:W-:Y:S01]  /*01b0*/  IMAD.HI.U32 R43, R2, 0x5397829d, RZ ;  /* 0x5397829d022b7827 */ /* 0x001fe200078e00ff */
[----:B--2---:R-:W-:-:S04]  /*01c0*/  PRMT R7, R0, 0x9910, RZ ;  /* 0x0000991000077816 */ /* 0x004fc800000000ff */
[----:B------:R-:W-:Y:S02]  /*01d0*/  SHF.R.U32.HI R43, RZ, 0x7, R43 ;  /* 0x00000007ff2b7819 */ /* 0x000fe4000001162b */
[----:B------:R-:W-:Y:S02]  /*01e0*/  LEA R7, R7, R7, 0x1 ;  /* 0x0000000707077211 */ /* 0x000fe400078e08ff */
[C---:B------:R-:W-:Y:S01]  /*01f0*/  ISETP.GE.U32.AND P0, PT, R0.reuse, 0x25, PT ;  /* 0x000000250000780c */ /* 0x040fe20003f06070 */
[----:B------:R-:W-:Y:S01]  /*0200*/  IMAD R3, R43, -0x188, R2 ;  /* 0xfffffe782b037824 */ /* 0x000fe200078e0202 */
[----:B------:R-:W-:Y:S02]  /*0210*/  LOP3.LUT R4, R7, 0xff, RZ, 0xc0, !PT ;  /* 0x000000ff07047812 */ /* 0x000fe400078ec0ff */
[----:B------:R-:W-:Y:S02]  /*0220*/  IADD3 R5, PT, PT, R0, -0x25, RZ ;  /* 0xffffffdb00057810 */ /* 0x000fe40007ffe0ff */
[----:B------:R-:W-:Y:S01]  /*0230*/  LOP3.LUT R6, R3, 0xffff, RZ, 0xc0, !PT ;  /* 0x0000ffff03067812 */ /* 0x000fe200078ec0ff */
[----:B------:R-:W-:Y:S01]  /*0240*/  IMAD R4, R4, 0x6f, RZ ;  /* 0x0000006f04047824 */ /* 0x000fe200078e02ff */
[----:B------:R-:W-:-:S02]  /*0250*/  SEL R5, R0, R5, !P0 ;  /* 0x0000000500057207 */ /* 0x000fc40004000000 */
[----:B------:R-:W-:Y:S01]  /*0260*/  IADD3 R9, PT, PT, R7, 0x1, RZ ;  /* 0x0000000107097810 */ /* 0x000fe20007ffe0ff */
[----:B------:R-:W-:Y:S01]  /*0270*/  IMAD R8, R6, 0x2493, RZ ;  /* 0x0000249306087824 */ /* 0x000fe200078e02ff */
[----:B------:R-:W-:Y:S02]  /*0280*/  SHF.R.U32.HI R6, RZ, 0xc, R4 ;  /* 0x0000000cff067819 */ /* 0x000fe40000011604 */
[----:B------:R-:W-:Y:S02]  /*0290*/  LEA R5, R5, R5, 0x1 ;  /* 0x0000000505057211 */ /* 0x000fe400078e08ff */
[----:B------:R-:W-:Y:S02]  /*02a0*/  SHF.R.U32.HI R4, RZ, 0x10, R8 ;  /* 0x00000010ff047819 */ /* 0x000fe40000011608 */
[----:B------:R-:W-:Y:S02]  /*02b0*/  PRMT R8, R6, 0x9910, RZ ;  /* 0x0000991006087816 */ /* 0x000fe400000000ff */
[----:B------:R-:W-:-:S02]  /*02c0*/  LOP3.LUT R6, R5, 0xff, RZ, 0xc0, !PT ;  /* 0x000000ff05067812 */ /* 0x000fc400078ec0ff */
[----:B------:R-:W-:Y:S01]  /*02d0*/  IADD3 R12, PT, PT, RZ, -R4, RZ ;  /* 0x80000004ff0c7210 */ /* 0x000fe20007ffe0ff */
[----:B------:R-:W-:Y:S01]  /*02e0*/  IMAD R8, R8, 0x25, RZ ;  /* 0x0000002508087824 */ /* 0x000fe200078e02ff */
[----:B------:R-:W-:Y:S01]  /*02f0*/  LOP3.LUT R10, R9, 0xff, RZ, 0xc0, !PT ;  /* 0x000000ff090a7812 */ /* 0x000fe200078ec0ff */
[----:B------:R-:W-:Y:S01]  /*0300*/  IMAD R6, R6, 0x6f, RZ ;  /* 0x0000006f06067824 */ /* 0x000fe200078e02ff */
[----:B------:R-:W-:Y:S02]  /*0310*/  PRMT R12, R12, 0x7710, RZ ;  /* 0x000077100c0c7816 */ /* 0x000fe400000000ff */
[----:B------:R-:W-:Y:S01]  /*0320*/  IADD3 R13, PT, PT, R7, 0x2, RZ ;  /* 0x00000002070d7810 */ /* 0x000fe20007ffe0ff */
[----:B------:R-:W-:Y:S01]  /*0330*/  IMAD R10, R10, 0x6f, RZ ;  /* 0x0000006f0a0a7824 */ /* 0x000fe200078e02ff */
[----:B------:R-:W-:Y:S02]  /*0340*/  IADD3 R3, PT, PT, R3, R12, RZ ;  /* 0x0000000c03037210 */ /* 0x000fe40007ffe0ff */
[----:B------:R-:W-:-:S02]  /*0350*/  SHF.R.U32.HI R6, RZ, 0xc, R6 ;  /* 0x0000000cff067819 */ /* 0x000fc40000011606 */
[----:B------:R-:W-:Y:S02]  /*0360*/  SHF.R.U32.HI R10, RZ, 0xc, R10 ;  /* 0x0000000cff0a7819 */ /* 0x000fe4000001160a */
[----:B------:R-:W-:Y:S02]  /*0370*/  LOP3.LUT R3, R3, 0xffff, RZ, 0xc0, !PT ;  /* 0x0000ffff03037812 */ /* 0x000fe400078ec0ff */
[----:B------:R-:W-:Y:S02]  /*0380*/  PRMT R11, R6, 0x9910, RZ ;  /* 0x00009910060b7816 */ /* 0x000fe400000000ff */
[----:B------:R-:W-:Y:S02]  /*0390*/  PRMT R10, R10, 0x9910, RZ ;  /* 0x000099100a0a7816 */ /* 0x000fe400000000ff */
[----:B------:R-:W-:Y:S02]  /*03a0*/  LEA.HI R4, R3, R4, RZ, 0x1f ;  /* 0x0000000403047211 */ /* 0x000fe400078ff8ff */
[----:B------:R-:W-:Y:S01]  /*03b0*/  MOV R3, R11 ;  /* 0x0000000b00037202 */ /* 0x000fe20000000f00 */
[----:B------:R-:W-:Y:S01]  /*03c0*/  IMAD R10, R10, 0x25, RZ ;  /* 0x000000250a0a7824 */ /* 0x000fe200078e02ff */
[----:B------:R-:W-:-:S02]  /*03d0*/  IADD3 R8, PT, PT, RZ, -R8, RZ ;  /* 0x80000008ff087210 */ /* 0x000fc40007ffe0ff */
[----:B------:R-:W-:Y:S01]  /*03e0*/  IADD3 R11, PT, PT, R5, 0x2, RZ ;  /* 0x00000002050b7810 */ /* 0x000fe20007ffe0ff */
[----:B------:R-:W-:Y:S01]  /*03f0*/  IMAD R3, R3, 0x25, RZ ;  /* 0x0000002503037824 */ /* 0x000fe200078e02ff */
[----:B------:R-:W-:Y:S02]  /*0400*/  LOP3.LUT R12, R13, 0xff, RZ, 0xc0, !PT ;  /* 0x000000ff0d0c7812 */ /* 0x000fe400078ec0ff */
[----:B------:R-:W-:Y:S02]  /*0410*/  PRMT R6, R8, 0x7710, RZ ;  /* 0x0000771008067816 */ /* 0x000fe400000000ff */
[----:B------:R-:W-:Y:S01]  /*0420*/  ISETP.GT.U32.AND P0, PT, R0, 0x24, PT ;  /* 0x000000240000780c */ /* 0x000fe20003f04070 */
[----:B------:R-:W-:Y:S01]  /*0430*/  IMAD R14, R12, 0x6f, RZ ;  /* 0x0000006f0c0e7824 */ /* 0x000fe200078e02ff */
[----:B------:R-:W-:Y:S02]  /*0440*/  IADD3 R8, PT, PT, R5, 0x1, RZ ;  /* 0x0000000105087810 */ /* 0x000fe40007ffe0ff */
[----:B------:R-:W-:-:S02]  /*0450*/  IADD3 R18, PT, PT, RZ, -R10, RZ ;  /* 0x8000000aff127210 */ /* 0x000fc40007ffe0ff */
[----:B------:R-:W-:Y:S02]  /*0460*/  LOP3.LUT R10, R11, 0xff, RZ, 0xc0, !PT ;  /* 0x000000ff0b0a7812 */ /* 0x000fe400078ec0ff */
[----:B------:R-:W-:Y:S02]  /*0470*/  IADD3 R16, PT, PT, RZ, -R3, RZ ;  /* 0x80000003ff107210 */ /* 0x000fe40007ffe0ff */
[----:B------:R-:W-:Y:S01]  /*0480*/  LOP3.LUT R3, R8, 0xff, RZ, 0xc0, !PT ;  /* 0x000000ff08037812 */ /* 0x000fe200078ec0ff */
[----:B------:R-:W-:Y:S01]  /*0490*/  IMAD R12, R10, 0x6f, RZ ;  /* 0x0000006f0a0c7824 */ /* 0x000fe200078e02ff */
[----:B------:R-:W-:Y:S02]  /*04a0*/  SHF.R.U32.HI R14, RZ, 0xc, R14 ;  /* 0x0000000cff0e7819 */ /* 0x000fe4000001160e */
[----:B------:R-:W-:Y:S01]  /*04b0*/  PRMT R18, R18, 0x7710, RZ ;  /* 0x0000771012127816 */ /* 0x000fe200000000ff */
[----:B------:R-:W-:Y:S01]  /*04c0*/  IMAD R3, R3, 0x6f, RZ ;  /* 0x0000006f03037824 */ /* 0x000fe200078e02ff */
[----:B------:R-:W-:-:S02]  /*04d0*/  PRMT R16, R16, 0x7710, RZ ;  /* 0x0000771010107816 */ /* 0x000fc400000000ff */
[----:B------:R-:W-:Y:S02]  /*04e0*/  IADD3 R6, PT, PT, R7, R6, RZ ;  /* 0x0000000607067210 */ /* 0x000fe40007ffe0ff */
[----:B------:R-:W-:Y:S02]  /*04f0*/  SHF.R.U32.HI R12, RZ, 0xc, R12 ;  /* 0x0000000cff0c7819 */ /* 0x000fe4000001160c */
[C---:B------:R-:W-:Y:S02]  /*0500*/  IADD3 R7, PT, PT, R5.reuse, 0x6f, RZ ;  /* 0x0000006f05077810 */ /* 0x040fe40007ffe0ff */
[----:B------:R-:W-:Y:S02]  /*0510*/  PRMT R14, R14, 0x9910, RZ ;  /* 0x000099100e0e7816 */ /* 0x000fe400000000ff */
[----:B------:R-:W-:Y:S02]  /*0520*/  @!P0 IADD3 R7, PT, PT, R5, RZ, RZ ;  /* 0x000000ff05078210 */ /* 0x000fe40007ffe0ff */
[----:B------:R-:W-:-:S02]  /*0530*/  IADD3 R10, PT, PT, R9, R18, RZ ;  /* 0x00000012090a7210 */ /* 0x000fc40007ffe0ff */
[----:B------:R-:W-:Y:S02]  /*0540*/  IADD3 R5, PT, PT, R5, R16, RZ ;  /* 0x0000001005057210 */ /* 0x000fe40007ffe0ff */
[----:B------:R-:W-:Y:S01]  /*0550*/  SHF.R.U32.HI R9, RZ, 0xc, R3 ;  /* 0x0000000cff097819 */ /* 0x000fe20000011603 */
[----:B------:R-:W-:Y:S01]  /*0560*/  IMAD.HI.U32 R3, R2, -0x6db6db6d, RZ ;  /* 0x9249249302037827 */ /* 0x000fe200078e00ff */
[----:B------:R-:W-:Y:S02]  /*0570*/  PRMT R16, R12, 0x9910, RZ ;  /* 0x000099100c107816 */ /* 0x000fe400000000ff */
[----:B------:R-:W-:Y:S02]  /*0580*/  MOV R12, R14 ;  /* 0x0000000e000c7202 */ /* 0x000fe40000000f00 */
[----:B------:R-:W-:Y:S02]  /*0590*/  LOP3.LUT R42, R4, 0xffff, RZ, 0xc0, !PT ;  /* 0x0000ffff042a7812 */ /* 0x000fe400078ec0ff */
[----:B------:R-:W-:Y:S01]  /*05a0*/  PRMT R9, R9, 0x9910, RZ ;  /* 0x0000991009097816 */ /* 0x000fe200000000ff */
[----:B------:R-:W-:Y:S01]  /*05b0*/  IMAD R12, R12, 0x25, RZ ;  /* 0x000000250c0c7824 */ /* 0x000fe200078e02ff */
[----:B------:R-:W-:-:S02]  /*05c0*/  SEL R4, R15, 0xfffff817, P0 ;  /* 0xfffff8170f047807 */ /* 0x000fc40000000000 */
[----:B------:R-:W-:Y:S01]  /*05d0*/  SHF.R.U32.HI R42, RZ, 0x2, R42 ;  /* 0x00000002ff2a7819 */ /* 0x000fe2000001162a */
[----:B------:R-:W-:Y:S01]  /*05e0*/  IMAD R9, R9, 0x25, RZ ;  /* 0x0000002509097824 */ /* 0x000fe200078e02ff */
[----:B------:R-:W-:Y:S01]  /*05f0*/  MOV R14, R16 ;  /* 0x00000010000e7202 */ /* 0x000fe20000000f00 */
[----:B------:R-:W-:Y:S01]  /*0600*/  IMAD R4, R43, 0x49800, R4 ;  /* 0x000498002b047824 */ /* 0x000fe200078e0204 */
[----:B------:R-:W-:Y:S02]  /*0610*/  LOP3.LUT R15, R42, 0xffff, RZ, 0xc0, !PT ;  /* 0x0000ffff2a0f7812 */ /* 0x000fe400078ec0ff */
[----:B------:R-:W-:Y:S01]  /*0620*/  IADD3 R16, PT, PT, RZ, -R12, RZ ;  /* 0x8000000cff107210 */ /* 0x000fe20007ffe0ff */
[----:B------:R-:W-:Y:S01]  /*0630*/  IMAD R14, R14, 0x25, RZ ;  /* 0x000000250e0e7824 */ /* 0x000fe200078e02ff */
[----:B------:R-:W-:Y:S01]  /*0640*/  IADD3 R12, PT, PT, RZ, -R9, RZ ;  /* 0x80000009ff0c7210 */ /* 0x000fe20007ffe0ff */
[----:B------:R-:W-:Y:S01]  /*0650*/  IMAD R9, R15, 0xa80, R4 ;  /* 0x00000a800f097824 */ /* 0x000fe200078e0204 */
[----:B------:R-:W-:-:S02]  /*0660*/  PRMT R4, R16, 0x7710, RZ ;  /* 0x0000771010047816 */ /* 0x000fc400000000ff */
[----:B------:R-:W-:Y:S01]  /*0670*/  IADD3 R14, PT, PT, RZ, -R14, RZ ;  /* 0x8000000eff0e7210 */ /* 0x000fe20007ffe0ff */
[----:B------:R-:W-:Y:S01]  /*0680*/  IMAD R9, R2, 0x60, R9 ;  /* 0x0000006002097824 */ /* 0x000fe200078e0209 */
[----:B------:R-:W-:Y:S02]  /*0690*/  PRMT R15, R12, 0x7710, RZ ;  /* 0x000077100c0f7816 */ /* 0x000fe400000000ff */
[----:B------:R-:W-:Y:S02]  /*06a0*/  IADD3 R13, PT, PT, R13, R4, RZ ;  /* 0x000000040d0d7210 */ /* 0x000fe40007ffe0ff */
[----:B------:R-:W-:Y:S02]  /*06b0*/  PRMT R12, R14, 0x7710, RZ ;  /* 0x000077100e0c7816 */ /* 0x000fe400000000ff */
[----:B------:R-:W-:Y:S02]  /*06c0*/  SHF.R.U32.HI R3, RZ, 0x2, R3 ;  /* 0x00000002ff037819 */ /* 0x000fe40000011603 */
[----:B------:R-:W-:-:S02]  /*06d0*/  IADD3 R8, PT, PT, R8, R15, RZ ;  /* 0x0000000f08087210 */ /* 0x000fc40007ffe0ff */
[----:B------:R-:W-:Y:S01]  /*06e0*/  LOP3.LUT R40, R6, 0xff, RZ, 0xc0, !PT ;  /* 0x000000ff06287812 */ /* 0x000fe200078ec0ff */
[----:B------:R-:W-:Y:S01]  /*06f0*/  IMAD R41, R3, -0x7, R2 ;  /* 0xfffffff903297824 */ /* 0x000fe200078e0202 */
[----:B------:R-:W-:Y:S02]  /*0700*/  LOP3.LUT R4, R10, 0xff, RZ, 0xc0, !PT ;  /* 0x000000ff0a047812 */ /* 0x000fe400078ec0ff */
[----:B------:R-:W-:Y:S02]  /*0710*/  LOP3.LUT R38, R13, 0xff, RZ, 0xc0, !PT ;  /* 0x000000ff0d267812 */ /* 0x000fe400078ec0ff */
[----:B------:R-:W-:Y:S02]  /*0720*/  IADD3 R11, PT, PT, R11, R12, RZ ;  /* 0x0000000c0b0b7210 */ /* 0x000fe40007ffe0ff */
[----:B------:R-:W-:Y:S02]  /*0730*/  LOP3.LUT R6, R6, 0xff, RZ, 0xc0, !PT ;  /* 0x000000ff06067812 */ /* 0x000fe400078ec0ff */
[----:B------:R-:W-:-:S02]  /*0740*/  LOP3.LUT R10, R10, 0xff, RZ, 0xc0, !PT ;  /* 0x000000ff0a0a7812 */ /* 0x000fc400078ec0ff */
[----:B------:R-:W-:Y:S01]  /*0750*/  LOP3.LUT R13, R13, 0xff, RZ, 0xc0, !PT ;  /* 0x000000ff0d0d7812 */ /* 0x000fe200078ec0ff */
[--C-:B------:R-:W-:Y:S01]  /*0760*/  IMAD R6, R6, 0x3, R9.reuse ;  /* 0x0000000306067824 */ /* 0x100fe200078e0209 */
[----:B------:R-:W-:Y:S01]  /*0770*/  LOP3.LUT R5, R5, 0xff, RZ, 0xc0, !PT ;  /* 0x000000ff05057812 */ /* 0x000fe200078ec0ff */
[--C-:B------:R-:W-:Y:S01]  /*0780*/  IMAD R10, R10, 0x3, R9.reuse ;  /* 0x000000030a0a7824 */ /* 0x100fe200078e0209 */
[----:B------:R-:W-:Y:S01]  /*0790*/  LOP3.LUT R8, R8, 0xff, RZ, 0xc0, !PT ;  /* 0x000000ff08087812 */ /* 0x000fe200078ec0ff */
[----:B------:R-:W-:Y:S01]  /*07a0*/  IMAD R32, R13, 0x3, R9 ;  /* 0x000000030d207824 */ /* 0x000fe200078e0209 */
[----:B------:R-:W-:Y:S01]  /*07b0*/  LOP3.LUT R11, R11, 0xff, RZ, 0xc0, !PT ;  /* 0x000000ff0b0b7812 */ /* 0x000fe200078ec0ff */
[----:B------:R-:W-:Y:S01]  /*07c0*/  IMAD R34, R3, -0x2a0, R6 ;  /* 0xfffffd6003227824 */ /* 0x000fe200078e0206 */
[-C--:B------:R-:W-:Y:S01]  /*07d0*/  IADD3 R2, PT, PT, -R5, R7.reuse, R40 ;  /* 0x0000000705027210 */ /* 0x080fe20007ffe128 */
[C---:B------:R-:W-:Y:S01]  /*07e0*/  IMAD R33, R3.reuse, -0x2a0, R10 ;  /* 0xfffffd6003217824 */ /* 0x040fe200078e020a */
[-C--:B------:R-:W-:Y:S01]  /*07f0*/  IADD3 R8, PT, PT, -R8, R7.reuse, R4 ;  /* 0x0000000708087210 */ /* 0x080fe20007ffe104 */
[----:B------:R-:W-:Y:S01]  /*0800*/  IMAD R32, R3, -0x2a0, R32 ;  /* 0xfffffd6003207824 */ /* 0x000fe200078e0220 */
[----:B------:R-:W-:Y:S01]  /*0810*/  LEA R5, R41, 0xfffffffd, 0x5 ;  /* 0xfffffffd29057811 */ /* 0x000fe200078e28ff */
[----:B------:R-:W-:Y:S01]  /*0820*/  HFMA2 R3, -RZ, RZ, 0, 0 ;  /* 0x00000000ff037431 */ /* 0x000fe200000001ff */
[----:B------:R-:W-:-:S02]  /*0830*/  IADD3 R11, PT, PT, -R11, R7, R38 ;  /* 0x000000070b0b7210 */ /* 0x000fc40007ffe126 */
[----:B------:R-:W-:Y:S02]  /*0840*/  SHF.L.U32 R35, R0, 0x2, RZ ;  /* 0x0000000200237819 */ /* 0x000fe400000006ff */
[----:B------:R-:W-:Y:S02]  /*0850*/  IADD3 R40, PT, PT, R40, R5, RZ ;  /* 0x0000000528287210 */ /* 0x000fe40007ffe0ff */
[C---:B------:R-:W-:Y:S02]  /*0860*/  IADD3 R39, PT, PT, R5.reuse, R4, RZ ;  /* 0x0000000405277210 */ /* 0x040fe40007ffe0ff */
[----:B------:R-:W-:Y:S02]  /*0870*/  IADD3 R38, PT, PT, R5, R38, RZ ;  /* 0x0000002605267210 */ /* 0x000fe40007ffe0ff */
[----:B------:R-:W-:Y:S02]  /*0880*/  CS2R R4, SRZ ;  /* 0x0000000000047805 */ /* 0x000fe4000001ff00 */
[----:B------:R-:W-:-:S02]  /*0890*/  LEA R7, R8, UR5, 0x2 ;  /* 0x0000000508077c11 */ /* 0x000fc4000f8e10ff */
[----:B------:R-:W-:Y:S02]  /*08a0*/  MOV R15, RZ ;  /* 0x000000ff000f7202 */ /* 0x000fe40000000f00 */
[C---:B------:R-:W-:Y:S02]  /*08b0*/  SHF.L.U32 R37, R0.reuse, 0x3, RZ ;  /* 0x0000000300257819 */ /* 0x040fe400000006ff */
[----:B------:R-:W-:Y:S02]  /*08c0*/  LOP3.LUT R36, R0, 0x40, RZ, 0xc0, !PT ;  /* 0x0000004000247812 */ /* 0x000fe400078ec0ff */
[----:B------:R-:W-:Y:S02]  /*08d0*/  LOP3.LUT R35, R35, 0xfc, RZ, 0xc0, !PT ;  /* 0x000000fc23237812 */ /* 0x000fe400078ec0ff */
[----:B------:R-:W-:Y:S02]  /*08e0*/  LEA R6, R2, UR5, 0x2 ;  /* 0x0000000502067c11 */ /* 0x000fe4000f8e10ff */
[----:B---3--:R-:W-:-:S07]  /*08f0*/  LEA R8, R11, UR5, 0x2 ;  /* 0x000000050b087c11 */ /* 0x008fce000f8e10ff */
.L_x_3:
[C---:B------:R-:W-:Y:S01]  /*0900*/  ISETP.GE.U32.AND P0, PT, R0.reuse, 0x25, PT ;  /* 0x000000250000780c */ /* 0x040fe20003f06070 */
[----:B------:R-:W-:Y:S01]  /*0910*/  UMOV UR4, URZ ;  /* 0x000000ff00047c82 */ /* 0x000fe20008000000 */
[C---:B------:R-:W-:Y:S02]  /*0920*/  IADD3 R9, PT, PT, R0.reuse, -0x25, RZ ;  /* 0xffffffdb00097810 */ /* 0x040fe40007ffe0ff */
[C---:B------:R-:W-:Y:S02]  /*0930*/  SHF.L.U32 R10, R0.reuse, 0x1, RZ ;  /* 0x00000001000a7819 */ /* 0x040fe400000006ff */
[----:B------:R-:W-:Y:S02]  /*0940*/  SEL R9, R0, R9, !P0 ;  /* 0x0000000900097207 */ /* 0x000fe40004000000 */
[----:B------:R-:W-:Y:S02]  /*0950*/  LOP3.LUT R12, R10, 0x3e, RZ, 0xc0, !PT ;  /* 0x0000003e0a0c7812 */ /* 0x000fe400078ec0ff */
[----:B------:R-:W-:-:S02]  /*0960*/  LEA R9, R9, R9, 0x1 ;  /* 0x0000000909097211 */ /* 0x000fc400078e08ff */
[----:B------:R-:W-:Y:S02]  /*0970*/  SHF.R.U32.HI R11, RZ, 0x5, R0 ;  /* 0x00000005ff0b7819 */ /* 0x000fe40000011600 */
[C---:B------:R-:W-:Y:S02]  /*0980*/  IADD3 R13, PT, PT, R9.reuse, 0x1, RZ ;  /* 0x00000001090d7810 */ /* 0x040fe40007ffe0ff */
[----:B------:R-:W-:Y:S01]  /*0990*/  IADD3 R2, PT, PT, R9, 0x2, RZ ;  /* 0x0000000209027810 */ /* 0x000fe20007ffe0ff */
[----:B------:R-:W-:Y:S01]  /*09a0*/  IMAD R12, R11, 0xc0, R12 ;  /* 0x000000c00b0c7824 */ /* 0x000fe200078e020c */
[----:B------:R-:W-:Y:S02]  /*09b0*/  LOP3.LUT R9, R9, 0xff, RZ, 0xc0, !PT ;  /* 0x000000ff09097812 */ /* 0x000fe400078ec0ff */
[----:B------:R-:W-:Y:S02]  /*09c0*/  LOP3.LUT R13, R13, 0xff, RZ, 0xc0, !PT ;  /* 0x000000ff0d0d7812 */ /* 0x000fe400078ec0ff */
[----:B------:R-:W-:Y:S01]  /*09d0*/  LOP3.LUT R2, R2, 0xff, RZ, 0xc0, !PT ;  /* 0x000000ff02027812 */ /* 0x000fe200078ec0ff */
[----:B------:R-:W-:Y:S01]  /*09e0*/  IMAD R14, R9, 0x6f, RZ ;  /* 0x0000006f090e7824 */ /* 0x000fe200078e02ff */
[----:B------:R-:W-:Y:S01]  /*09f0*/  LOP3.LUT R10, R42, 0xffff, RZ, 0xc0, !PT ;  /* 0x0000ffff2a0a7812 */ /* 0x000fe200078ec0ff */
[----:B------:R-:W-:-:S02]  /*0a00*/  IMAD R13, R13, 0x6f, RZ ;  /* 0x0000006f0d0d7824 */ /* 0x000fc400078e02ff */
[----:B------:R-:W-:Y:S01]  /*0a10*/  IMAD R9, R2, 0x6f, RZ ;  /* 0x0000006f02097824 */ /* 0x000fe200078e02ff */
[----:B------:R-:W-:Y:S01]  /*0a20*/  LEA R10, R10, 0xfffffffd, 0x2 ;  /* 0xfffffffd0a0a7811 */ /* 0x000fe200078e10ff */
[C---:B------:R-:W-:Y:S01]  /*0a30*/  IMAD R2, R15.reuse, 0x540, R12 ;  /* 0x000005400f027824 */ /* 0x040fe200078e020c */
[----:B------:R-:W-:Y:S02]  /*0a40*/  SHF.R.U32.HI R18, RZ, 0xc, R14 ;  /* 0x0000000cff127819 */ /* 0x000fe4000001160e */
[----:B------:R-:W-:Y:S02]  /*0a50*/  SHF.R.U32.HI R14, RZ, 0xc, R13 ;  /* 0x0000000cff0e7819 */ /* 0x000fe4000001160d */
[----:B------:R-:W-:Y:S02]  /*0a60*/  SHF.R.U32.HI R16, RZ, 0xc, R9 ;  /* 0x0000000cff107819 */ /* 0x000fe40000011609 */
[CC--:B------:R-:W-:Y:S02]  /*0a70*/  IADD3 R9, PT, PT, R15.reuse, R10.reuse, R18 ;  /* 0x0000000a0f097210 */ /* 0x0c0fe40007ffe012 */
[----:B------:R-:W-:-:S02]  /*0a80*/  IADD3 R12, PT, PT, R15, R10, R14 ;  /* 0x0000000a0f0c7210 */ /* 0x000fc40007ffe00e */
[----:B------:R-:W-:Y:S02]  /*0a90*/  IADD3 R13, PT, PT, R15, R10, R16 ;  /* 0x0000000a0f0d7210 */ /* 0x000fe40007ffe010 */
[----:B------:R-:W-:Y:S02]  /*0aa0*/  IADD3 R11, PT, PT, R18, R15, RZ ;  /* 0x0000000f120b7210 */ /* 0x000fe40007ffe0ff */
[----:B------:R-:W-:Y:S02]  /*0ab0*/  VIMNMX.U32 R9, PT, PT, R40, R9, !PT ;  /* 0x0000000928097248 */ /* 0x000fe40007fe0000 */
[-C--:B------:R-:W-:Y:S02]  /*0ac0*/  IADD3 R14, PT, PT, R14, R15.reuse, RZ ;  /* 0x0000000f0e0e7210 */ /* 0x080fe40007ffe0ff */
[----:B------:R-:W-:Y:S02]  /*0ad0*/  IADD3 R17, PT, PT, R16, R15, RZ ;  /* 0x0000000f10117210 */ /* 0x000fe40007ffe0ff */
[----:B------:R-:W-:Y:S01]  /*0ae0*/  VIMNMX.U32 R12, PT, PT, R39, R12, !PT ;  /* 0x0000000c270c7248 */ /* 0x000fe20007fe0000 */
[----:B------:R-:W-:Y:S01]  /*0af0*/  IMAD R10, R14, 0x2a0, R33 ;  /* 0x000002a00e0a7824 */ /* 0x000fe200078e0221 */
[----:B------:R-:W-:-:S02]  /*0b00*/  VIMNMX.U32 R13, PT, PT, R38, R13, !PT ;  /* 0x0000000d260d7248 */ /* 0x000fc40007fe0000 */
[----:B------:R-:W-:Y:S02]  /*0b10*/  IADD3 R15, PT, PT, R15, 0x1, RZ ;  /* 0x000000010f0f7810 */ /* 0x000fe40007ffe0ff */
[----:B------:R-:W-:Y:S01]  /*0b20*/  ISETP.GT.U32.AND P1, PT, R9, 0xdf, PT ;  /* 0x000000df0900780c */ /* 0x000fe20003f24070 */
[----:B------:R-:W-:Y:S01]  /*0b30*/  IMAD R9, R11, 0x2a0, R34 ;  /* 0x000002a00b097824 */ /* 0x000fe200078e0222 */
[----:B------:R-:W-:Y:S01]  /*0b40*/  ISETP.GT.U32.AND P2, PT, R12, 0xdf, PT ;  /* 0x000000df0c00780c */ /* 0x000fe20003f44070 */
[----:B------:R-:W-:Y:S01]  /*0b50*/  IMAD R11, R17, 0x2a0, R32 ;  /* 0x000002a0110b7824 */ /* 0x000fe200078e0220 */
[----:B------:R-:W-:Y:S02]  /*0b60*/  ISETP.GT.U32.AND P3, PT, R13, 0xdf, PT ;  /* 0x000000df0d00780c */ /* 0x000fe40003f64070 */
[----:B------:R-:W-:-:S13]  /*0b70*/  ISETP.NE.AND P4, PT, R15, 0x7, PT ;  /* 0x000000070f00780c */ /* 0x000fda0003f85270 */
.L_x_2:
[----:B------:R-:W0:Y:S08]  /*0b80*/  LDC.64 R12, c[0x0][0x3a8] ;  /* 0x0000ea00ff0c7b82 */ /* 0x000e300000000a00 */
[----:B------:R-:W-:Y:S01]  /*0b90*/  BAR.SYNC.DEFER_BLOCKING 0x0 ;  /* 0x0000000000007b1d */ /* 0x000fe20000010000 */
[----:B------:R-:W-:Y:S01]  /*0ba0*/  ISETP.GT.U32.AND P0, PT, R0, 0x5f, PT ;  /* 0x0000005f0000780c */ /* 0x000fe20003f04070 */
[----:B0-----:R-:W-:-:S05]  /*0bb0*/  IMAD.WIDE.U32 R12, R2, 0x4, R12 ;  /* 0x00000004020c7825 */ /* 0x001fca00078e000c */
[----:B------:R0:W5:Y:S07]  /*0bc0*/  LDG.E.64.CONSTANT R20, desc[UR8][R12.64] ;  /* 0x000000080c147981 */ /* 0x00016e000c1e9b00 */
[----:B------:R0:W5:Y:S01]  /*0bd0*/  @!P0 LDG.E.64.CONSTANT R22, desc[UR8][R12.64+0xc00] ;  /* 0x000c00080c168981 */ /* 0x000162000c1e9b00 */
[----:B------:R-:W-:Y:S01]  /*0be0*/  ISETP.GT.U32.AND P5, PT, R0, 0x49, PT ;  /* 0x000000490000780c */ /* 0x000fe20003fa4070 */
[----:B------:R-:W-:-:S12]  /*0bf0*/  BSSY.RECONVERGENT B0, `(.L_x_0) ;  /* 0x000000f000007945 */ /* 0x000fd80003800200 */
[----:B0-----:R-:W-:Y:S05]  /*0c00*/  @P5 BRA `(.L_x_1) ;  /* 0x0000000000345947 */ /* 0x001fea0003800000 */
[----:B------:R-:W0:Y:S01]  /*0c10*/  LDC.64 R12, c[0x0][0x3a0] ;  /* 0x0000e800ff0c7b82 */ /* 0x000e220000000a00 */
[----:B------:R-:W-:Y:S01]  /*0c20*/  HFMA2 R14, -RZ, RZ, 0, 0 ;  /* 0x00000000ff0e7431 */ /* 0x000fe200000001ff */
[----:B------:R-:W-:Y:S02]  /*0c30*/  MOV R25, RZ ;  /* 0x000000ff00197202 */ /* 0x000fe40000000f00 */
[----:B------:R-:W-:Y:S01]  /*0c40*/  MOV R27, RZ ;  /* 0x000000ff001b7202 */ /* 0x000fe20000000f00 */
[----:B0-----:R-:W-:-:S04]  /*0c50*/  IMAD.WIDE R18, R9, 0x4, R12 ;  /* 0x0000000409127825 */ /* 0x001fc800078e020c */
[--C-:B------:R-:W-:Y:S01]  /*0c60*/  IMAD.WIDE R16, R10, 0x4, R12.reuse ;  /* 0x000000040a107825 */ /* 0x100fe200078e020c */
[----:B------:R-:W2:Y:S03]  /*0c70*/  @!P1 LDG.E.CONSTANT R25, desc[UR8][R18.64] ;  /* 0x0000000812199981 */ /* 0x000ea6000c1e9900 */
[----:B------:R-:W-:Y:S01]  /*0c80*/  IMAD.WIDE R12, R11, 0x4, R12 ;  /* 0x000000040b0c7825 */ /* 0x000fe200078e020c */
[----:B------:R-:W3:Y:S04]  /*0c90*/  @!P2 LDG.E.CONSTANT R14, desc[UR8][R16.64] ;  /* 0x00000008100ea981 */ /* 0x000ee8000c1e9900 */
[----:B------:R-:W4:Y:S04]  /*0ca0*/  @!P3 LDG.E.CONSTANT R27, desc[UR8][R12.64] ;  /* 0x000000080c1bb981 */ /* 0x000f28000c1e9900 */
[----:B--2---:R0:W-:Y:S04]  /*0cb0*/  STS [R6], R25 ;  /* 0x0000001906007388 */ /* 0x0041e80000000800 */
[----:B---3--:R0:W-:Y:S04]  /*0cc0*/  STS [R7+0x4], R14 ;  /* 0x0000040e07007388 */ /* 0x0081e80000000800 */
[----:B----4-:R0:W-:Y:S02]  /*0cd0*/  STS [R8+0x8], R27 ;  /* 0x0000081b08007388 */ /* 0x0101e40000000800 */
.L_x_1:
[----:B------:R-:W-:Y:S05]  /*0ce0*/  BSYNC.RECONVERGENT B0 ;  /* 0x0000000000007941 */ /* 0x000fea0003800200 */
.L_x_0:
[----:B-----5:R-:W-:Y:S01]  /*0cf0*/  STS.64 [R37+UR6], R20 ;  /* 0x0000001425007988 */ /* 0x020fe20008000a06 */
[----:B------:R-:W-:Y:S01]  /*0d00*/  UIADD3 UR4, UPT, UPT, UR4, 0x1, URZ ;  /* 0x0000000104047890 */ /* 0x000fe2000fffe0ff */
[----:B------:R-:W-:Y:S02]  /*0d10*/  IADD3 R2, PT, PT, R2, 0x40, RZ ;  /* 0x0000004002027810 */ /* 0x000fe40007ffe0ff */
[----:B------:R-:W-:Y:S01]  /*0d20*/  @!P0 STS.64 [R37+UR6+0x400], R22 ;  /* 0x0004001625008988 */ /* 0x000fe20008000a06 */
[----:B------:R-:W-:Y:S01]  /*0d30*/  UISETP.NE.AND UP0, UPT, UR4, 0x3, UPT ;  /* 0x000000030400788c */ /* 0x000fe2000bf05270 */
[----:B------:R-:W-:Y:S01]  /*0d40*/  IADD3 R9, PT, PT, R9, 0x1, RZ ;  /* 0x0000000109097810 */ /* 0x000fe20007ffe0ff */
[----:B------:R-:W-:Y:S01]  /*0d50*/  BAR.SYNC.DEFER_BLOCKING 0x0 ;  /* 0x0000000000007b1d */ /* 0x000fe20000010000 */
[----:B------:R-:W-:Y:S02]  /*0d60*/  IADD3 R10, PT, PT, R10, 0x1, RZ ;  /* 0x000000010a0a7810 */ /* 0x000fe40007ffe0ff */
[----:B------:R-:W-:-:S03]  /*0d70*/  IADD3 R11, PT, PT, R11, 0x1, RZ ;  /* 0x000000010b0b7810 */ /* 0x000fc60007ffe0ff */
[----:B------:R-:W-:Y:S04]  /*0d80*/  LDS R74, [R35+UR6] ;  /* 0x00000006234a7984 */ /* 0x000fe80008000800 */
[----:B------:R-:W1:Y:S04]  /*0d90*/  LDS R44, [R36+UR5+0x1bc] ;  /* 0x0001bc05242c7984 */ /* 0x000e680008000800 */
[----:B------:R-:W2:Y:S04]  /*0da0*/  LDS.128 R16, [R36+UR5] ;  /* 0x0000000524107984 */ /* 0x000ea80008000c00 */
[----:B------:R-:W3:Y:S04]  /*0db0*/  LDS R58, [R35+UR6+0x100] ;  /* 0x00010006233a7984 */ /* 0x000ee80008000800 */
[----:B0-----:R-:W0:Y:S04]  /*0dc0*/  LDS.128 R24, [R36+UR5+0x1c0] ;  /* 0x0001c00524187984 */ /* 0x001e280008000c00 */
[----:B------:R-:W4:Y:S04]  /*0dd0*/  LDS R13, [R35+UR6+0x200] ;  /* 0x00020006230d7984 */ /* 0x000f280008000800 */
[----:B------:R-:W4:Y:S04]  /*0de0*/  LDS R12, [R35+UR6+0x300] ;  /* 0x00030006230c7984 */ /* 0x000f280008000800 */
[----:B------:R-:W4:Y:S04]  /*0df0*/  LDS R14, [R35+UR6+0x400] ;  /* 0x00040006230e7984 */ /* 0x000f280008000800 */
[----:B------:R-:W4:Y:S04]  /*0e00*/  LDS.128 R28, [R36+UR5+0x10] ;  /* 0x00001005241c7984 */ /* 0x000f280008000c00 */
[----:B------:R-:W4:Y:S04]  /*0e10*/  LDS.128 R20, [R36+UR5+0x1d0] ;  /* 0x0001d00524147984 */ /* 0x000f280008000c00 */
[----:B------:R-:W-:Y:S01]  /*0e20*/  LDS R66, [R35+UR6+0x600] ;  /* 0x0006000623427984 */ /* 0x000fe20008000800 */
[----:B-1----:R-:W-:-:S03]  /*0e30*/  FFMA R49, R74, R44, R49 ;  /* 0x0000002c4a317223 */ /* 0x002fc60000000031 */
[----:B------:R-:W1:Y:S01]  /*0e40*/  LDS R44, [R35+UR6+0x500] ;  /* 0x00050006232c7984 */ /* 0x000e620008000800 */
[----:B--2---:R-:W-:-:S04]  /*0e50*/  FFMA R45, R16, R74, R45 ;  /* 0x0000004a102d7223 */ /* 0x004fc8000000002d */
[----:B---3--:R-:W-:Y:S01]  /*0e60*/  FFMA R16, R58, R17, R45 ;  /* 0x000000113a107223 */ /* 0x008fe2000000002d */
[----:B------:R-:W-:Y:S01]  /*0e70*/  FFMA R17, R74, R18, R55 ;  /* 0x000000124a117223 */ /* 0x000fe20000000037 */
[----:B0-----:R-:W-:Y:S01]  /*0e80*/  FFMA R24, R58, R24, R49 ;  /* 0x000000183a187223 */ /* 0x001fe20000000031 */
[----:B------:R-:W-:Y:S02]  /*0e90*/  FFMA R45, R74, R25, R4 ;  /* 0x000000194a2d7223 */ /* 0x000fe40000000004 */
[C---:B------:R-:W-:Y:S01]  /*0ea0*/  FFMA R17, R58.reuse, R19, R17 ;  /* 0x000000133a117223 */ /* 0x040fe20000000011 */
[----:B----4-:R-:W-:Y:S01]  /*0eb0*/  FFMA R49, R13, R18, R16 ;  /* 0x000000120d317223 */ /* 0x010fe20000000010 */
[----:B------:R-:W-:Y:S01]  /*0ec0*/  FFMA R25, R25, R13, R24 ;  /* 0x0000000d19197223 */ /* 0x000fe20000000018 */
[-C--:B------:R-:W-:Y:S01]  /*0ed0*/  FFMA R4, R58, R26.reuse, R45 ;  /* 0x0000001a3a047223 */ /* 0x080fe2000000002d */
[----:B------:R-:W-:Y:S01]  /*0ee0*/  FFMA R45, R74, R27, R62 ;  /* 0x0000001b4a2d7223 */ /* 0x000fe2000000003e */
[C---:B------:R-:W-:Y:S01]  /*0ef0*/  FFMA R19, R12.reuse, R19, R49 ;  /* 0x000000130c137223 */ /* 0x040fe20000000031 */
[----:B------:R-:W-:Y:S01]  /*0f00*/  FFMA R49, R12, R26, R25 ;  /* 0x0000001a0c317223 */ /* 0x000fe20000000019 */
[----:B------:R-:W-:-:S03]  /*0f10*/  FFMA R25, R13, R27, R4 ;  /* 0x0000001b0d197223 */ /* 0x000fc60000000004 */
[----:B------:R-:W-:Y:S01]  /*0f20*/  FFMA R27, R14, R27, R49 ;  /* 0x0000001b0e1b7223 */ /* 0x000fe20000000031 */
[----:B------:R-:W-:Y:S01]  /*0f30*/  FFMA R59, R74, R28, R59 ;  /* 0x0000001c4a3b7223 */ /* 0x000fe2000000003b */
[C---:B------:R-:W-:Y:S01]  /*0f40*/  FFMA R49, R28.reuse, R13, R17 ;  /* 0x0000000d1c317223 */ /* 0x040fe20000000011 */
[----:B------:R-:W-:Y:S02]  /*0f50*/  FFMA R28, R28, R14, R19 ;  /* 0x0000000e1c1c7223 */ /* 0x000fe40000000013 */
[----:B------:R-:W0:Y:S01]  /*0f60*/  LDS.128 R16, [R36+UR5+0x20] ;  /* 0x0000200524107984 */ /* 0x000e220008000c00 */
[-C--:B------:R-:W-:Y:S01]  /*0f70*/  FFMA R4, R58, R29.reuse, R59 ;  /* 0x0000001d3a047223 */ /* 0x080fe2000000003b */
[C---:B------:R-:W-:Y:S01]  /*0f80*/  FFMA R25, R12.reuse, R20, R25 ;  /* 0x000000140c197223 */ /* 0x040fe20000000019 */
[----:B------:R-:W-:Y:S02]  /*0f90*/  FFMA R55, R12, R29, R49 ;  /* 0x0000001d0c377223 */ /* 0x000fe40000000031 */
[----:B------:R-:W-:Y:S01]  /*0fa0*/  FFMA R59, R13, R30, R4 ;  /* 0x0000001e0d3b7223 */ /* 0x000fe20000000004 */
[----:B------:R-:W-:Y:S01]  /*0fb0*/  FFMA R4, R58, R20, R45 ;  /* 0x000000143a047223 */ /* 0x000fe2000000002d */
[----:B------:R-:W-:-:S02]  /*0fc0*/  FFMA R55, R14, R30, R55 ;  /* 0x0000001e0e377223 */ /* 0x000fc40000000037 */
[----:B------:R-:W-:Y:S01]  /*0fd0*/  FFMA R59, R12, R31, R59 ;  /* 0x0000001f0c3b7223 */ /* 0x000fe2000000003b */
[----:B-1----:R-:W-:Y:S01]  /*0fe0*/  FFMA R49, R44, R29, R28 ;  /* 0x0000001d2c317223 */ /* 0x002fe2000000001c */
[----:B------:R-:W-:Y:S01]  /*0ff0*/  FFMA R29, R74, R30, R65 ;  /* 0x0000001e4a1d7223 */ /* 0x000fe20000000041 */
[C---:B------:R-:W-:Y:S01]  /*1000*/  FFMA R20, R44.reuse, R20, R27 ;  /* 0x000000142c147223 */ /* 0x040fe2000000001b */
[C---:B------:R-:W-:Y:S01]  /*1010*/  FFMA R65, R21.reuse, R14, R25 ;  /* 0x0000000e15417223 */ /* 0x040fe20000000019 */
[-C--:B------:R-:W-:Y:S01]  /*1020*/  FFMA R55, R44, R31.reuse, R55 ;  /* 0x0000001f2c377223 */ /* 0x080fe20000000037 */
[----:B------:R-:W1:Y:S01]  /*1030*/  LDS.128 R24, [R36+UR5+0x1e0] ;  /* 0x0001e00524187984 */ /* 0x000e620008000c00 */
[----:B------:R-:W-:Y:S01]  /*1040*/  FFMA R29, R58, R31, R29 ;  /* 0x0000001f3a1d7223 */ /* 0x000fe2000000001d */
[----:B------:R-:W-:Y:S01]  /*1050*/  FFMA R31, R74, R21, R56 ;  /* 0x000000154a1f7223 */ /* 0x000fe20000000038 */
[----:B------:R-:W-:Y:S01]  /*1060*/  FFMA R45, R21, R13, R4 ;  /* 0x0000000d152d7223 */ /* 0x000fe20000000004 */
[----:B------:R-:W-:-:S02]  /*1070*/  FFMA R65, R44, R22, R65 ;  /* 0x000000162c417223 */ /* 0x000fc40000000041 */
[-C--:B------:R-:W-:Y:S01]  /*1080*/  FFMA R4, R58, R22.reuse, R31 ;  /* 0x000000163a047223 */ /* 0x080fe2000000001f */
[----:B------:R-:W-:Y:S01]  /*1090*/  FFMA R31, R12, R22, R45 ;  /* 0x000000160c1f7223 */ /* 0x000fe2000000002d */
[----:B------:R-:W-:Y:S01]  /*10a0*/  FFMA R45, R66, R30, R49 ;  /* 0x0000001e422d7223 */ /* 0x000fe20000000031 */
[----:B------:R-:W-:Y:S01]  /*10b0*/  FFMA R49, R21, R66, R20 ;  /* 0x0000004215317223 */ /* 0x000fe20000000014 */
[CC--:B------:R-:W-:Y:S01]  /*10c0*/  FFMA R20, R13.reuse, R23.reuse, R4 ;  /* 0x000000170d147223 */ /* 0x0c0fe20000000004 */
[-C--:B------:R-:W-:Y:S01]  /*10d0*/  FFMA R21, R74, R23.reuse, R64 ;  /* 0x000000174a157223 */ /* 0x080fe20000000040 */
[-C--:B------:R-:W-:Y:S01]  /*10e0*/  FFMA R22, R14, R23.reuse, R31 ;  /* 0x000000170e167223 */ /* 0x080fe2000000001f */
[----:B------:R-:W-:Y:S01]  /*10f0*/  FFMA R4, R66, R23, R65 ;  /* 0x0000001742047223 */ /* 0x000fe20000000041 */
[----:B0-----:R-:W-:Y:S01]  /*1100*/  FFMA R29, R16, R13, R29 ;  /* 0x0000000d101d7223 */ /* 0x001fe2000000001d */
[----:B------:R-:W-:Y:S01]  /*1110*/  FFMA R61, R74, R16, R61 ;  /* 0x000000104a3d7223 */ /* 0x000fe2000000003d */
[----:B------:R-:W-:Y:S01]  /*1120*/  FFMA R59, R16, R14, R59 ;  /* 0x0000000e103b7223 */ /* 0x000fe2000000003b */
[-C--:B------:R-:W-:Y:S01]  /*1130*/  FFMA R71, R74, R18.reuse, R71 ;  /* 0x000000124a477223 */ /* 0x080fe20000000047 */
[-C--:B------:R-:W-:Y:S01]  /*1140*/  FFMA R23, R12, R17.reuse, R29 ;  /* 0x000000110c177223 */ /* 0x080fe2000000001d */
[-C--:B------:R-:W-:Y:S01]  /*1150*/  FFMA R56, R58, R17.reuse, R61 ;  /* 0x000000113a387223 */ /* 0x080fe2000000003d */
[----:B------:R-:W0:Y:S01]  /*1160*/  LDS.128 R28, [R36+UR5+0x30] ;  /* 0x00003005241c7984 */ /* 0x000e220008000c00 */
[----:B------:R-:W-:Y:S01]  /*1170*/  FFMA R17, R44, R17, R59 ;  /* 0x000000112c117223 */ /* 0x000fe2000000003b */
[-C--:B------:R-:W-:Y:S01]  /*1180*/  FFMA R23, R14, R18.reuse, R23 ;  /* 0x000000120e177223 */ /* 0x080fe20000000017 */
[----:B------:R-:W-:Y:S01]  /*1190*/  FFMA R61, R13, R18, R56 ;  /* 0x000000120d3d7223 */ /* 0x000fe20000000038 */
[----:B------:R-:W-:Y:S01]  /*11a0*/  FFMA R55, R16, R66, R55 ;  /* 0x0000004210377223 */ /* 0x000fe20000000037 */
[----:B------:R-:W-:Y:S01]  /*11b0*/  FFMA R59, R66, R18, R17 ;  /* 0x00000012423b7223 */ /* 0x000fe20000000011 */
[-C--:B------:R-:W-:Y:S01]  /*11c0*/  FFMA R65, R44, R19.reuse, R23 ;  /* 0x000000132c417223 */ /* 0x080fe20000000017 */
[-C--:B------:R-:W-:Y:S01]  /*11d0*/  FFMA R71, R58, R19.reuse, R71 ;  /* 0x000000133a477223 */ /* 0x080fe20000000047 */
[----:B------:R-:W-:Y:S01]  /*11e0*/  FFMA R61, R12, R19, R61 ;  /* 0x000000130c3d7223 */ /* 0x000fe2000000003d */
[-C--:B-1----:R-:W-:Y:S01]  /*11f0*/  FFMA R16, R58, R24.reuse, R21 ;  /* 0x000000183a107223 */ /* 0x082fe20000000015 */
[-C--:B------:R-:W-:Y:S01]  /*1200*/  FFMA R18, R12, R24.reuse, R20 ;  /* 0x000000180c127223 */ /* 0x080fe20000000014 */
[----:B------:R-:W-:Y:S01]  /*1210*/  FFMA R62, R44, R24, R22 ;  /* 0x000000182c3e7223 */ /* 0x000fe20000000016 */
[----:B------:R-:W-:Y:S01]  /*1220*/  FFMA R17, R74, R25, R46 ;  /* 0x000000194a117223 */ /* 0x000fe2000000002e */
[----:B------:R-:W1:Y:S01]  /*1230*/  LDS.128 R20, [R36+UR5+0x1f0] ;  /* 0x0001f00524147984 */ /* 0x000e620008000c00 */
[C---:B------:R-:W-:Y:S01]  /*1240*/  FFMA R19, R25.reuse, R13, R16 ;  /* 0x0000000d19137223 */ /* 0x040fe20000000010 */
[C---:B------:R-:W-:Y:S01]  /*1250*/  FFMA R18, R25.reuse, R14, R18 ;  /* 0x0000000e19127223 */ /* 0x040fe20000000012 */
[----:B------:R-:W-:Y:S01]  /*1260*/  FFMA R62, R25, R66, R62 ;  /* 0x00000042193e7223 */ /* 0x000fe2000000003e */
[-C--:B------:R-:W-:Y:S01]  /*1270*/  FFMA R24, R58, R26.reuse, R17 ;  /* 0x0000001a3a187223 */ /* 0x080fe20000000011 */
[-C--:B------:R-:W-:Y:S01]  /*1280*/  FFMA R46, R12, R26.reuse, R19 ;  /* 0x0000001a0c2e7223 */ /* 0x080fe20000000013 */
[----:B------:R-:W-:Y:S01]  /*1290*/  FFMA R56, R44, R26, R18 ;  /* 0x0000001a2c387223 */ /* 0x000fe20000000012 */
[-C--:B------:R-:W-:Y:S01]  /*12a0*/  FFMA R26, R74, R27.reuse, R73 ;  /* 0x0000001b4a1a7223 */ /* 0x080fe20000000049 */
[----:B------:R-:W2:Y:S01]  /*12b0*/  LDS.128 R16, [R36+UR5+0x2e0] ;  /* 0x0002e00524107984 */ /* 0x000ea20008000c00 */
[-C--:B------:R-:W-:Y:S01]  /*12c0*/  FFMA R25, R14, R27.reuse, R46 ;  /* 0x0000001b0e197223 */ /* 0x080fe2000000002e */
[CC--:B------:R-:W-:Y:S01]  /*12d0*/  FFMA R24, R13.reuse, R27.reuse, R24 ;  /* 0x0000001b0d187223 */ /* 0x0c0fe20000000018 */
[----:B------:R-:W-:Y:S01]  /*12e0*/  FFMA R56, R66, R27, R56 ;  /* 0x0000001b42387223 */ /* 0x000fe20000000038 */
[----:B0-----:R-:W-:Y:S01]  /*12f0*/  FFMA R47, R74, R28, R47 ;  /* 0x0000001c4a2f7223 */ /* 0x001fe2000000002f */
[C---:B------:R-:W-:Y:S01]  /*1300*/  FFMA R71, R28.reuse, R13, R71 ;  /* 0x0000000d1c477223 */ /* 0x040fe20000000047 */
[----:B------:R-:W-:Y:S01]  /*1310*/  FFMA R61, R28, R14, R61 ;  /* 0x0000000e1c3d7223 */ /* 0x000fe2000000003d */
[-C--:B------:R-:W-:Y:S01]  /*1320*/  FFMA R77, R74, R30.reuse, R77 ;  /* 0x0000001e4a4d7223 */ /* 0x080fe2000000004d */
[-C--:B------:R-:W-:Y:S01]  /*1330*/  FFMA R46, R58, R29.reuse, R47 ;  /* 0x0000001d3a2e7223 */ /* 0x080fe2000000002f */
[-C--:B------:R-:W-:Y:S01]  /*1340*/  FFMA R71, R12, R29.reuse, R71 ;  /* 0x0000001d0c477223 */ /* 0x080fe20000000047 */
[----:B------:R-:W-:Y:S01]  /*1350*/  FFMA R61, R44, R29, R61 ;  /* 0x0000001d2c3d7223 */ /* 0x000fe2000000003d */
[-C--:B------:R-:W-:Y:S01]  /*1360*/  FFMA R76, R58, R31.reuse, R77 ;  /* 0x0000001f3a4c7223 */ /* 0x080fe2000000004d */
[-C--:B------:R-:W-:Y:S01]  /*1370*/  FFMA R73, R13, R30.reuse, R46 ;  /* 0x0000001e0d497223 */ /* 0x080fe2000000002e */
[----:B------:R-:W-:Y:S01]  /*1380*/  FFMA R71, R14, R30, R71 ;  /* 0x0000001e0e477223 */ /* 0x000fe20000000047 */
[----:B------:R-:W0:Y:S01]  /*1390*/  LDS.64 R46, [R36+UR5+0x128] ;  /* 0x00012805242e7984 */ /* 0x000e220008000a00 */
[----:B------:R-:W-:Y:S01]  /*13a0*/  FFMA R65, R28, R66, R65 ;  /* 0x000000421c417223 */ /* 0x000fe20000000041 */
[----:B------:R-:W-:Y:S01]  /*13b0*/  FFMA R73, R12, R31, R73 ;  /* 0x0000001f0c497223 */ /* 0x000fe20000000049 */
[-C--:B-1----:R-:W-:Y:S01]  /*13c0*/  FFMA R26, R58, R20.reuse, R26 ;  /* 0x000000143a1a7223 */ /* 0x082fe2000000001a */
[-C--:B------:R-:W-:Y:S01]  /*13d0*/  FFMA R27, R12, R20.reuse, R24 ;  /* 0x000000140c1b7223 */ /* 0x080fe20000000018 */
[----:B------:R-:W-:Y:S01]  /*13e0*/  FFMA R64, R44, R20, R25 ;  /* 0x000000142c407223 */ /* 0x000fe20000000019 */
[----:B------:R-:W-:Y:S01]  /*13f0*/  FFMA R75, R74, R21, R75 ;  /* 0x000000154a4b7223 */ /* 0x000fe2000000004b */
[C---:B------:R-:W-:Y:S01]  /*1400*/  FFMA R25, R21.reuse, R13, R26 ;  /* 0x0000000d15197223 */ /* 0x040fe2000000001a */
[C---:B------:R-:W-:Y:S01]  /*1410*/  FFMA R27, R21.reuse, R14, R27 ;  /* 0x0000000e151b7223 */ /* 0x040fe2000000001b */
[----:B------:R-:W-:Y:S01]  /*1420*/  FFMA R71, R44, R31, R71 ;  /* 0x0000001f2c477223 */ /* 0x000fe20000000047 */
[----:B------:R-:W-:Y:S01]  /*1430*/  FFMA R61, R66, R30, R61 ;  /* 0x0000001e423d7223 */ /* 0x000fe2000000003d */
[-C--:B------:R-:W-:Y:S01]  /*1440*/  FFMA R20, R58, R22.reuse, R75 ;  /* 0x000000163a147223 */ /* 0x080fe2000000004b */
[----:B------:R-:W1:Y:S01]  /*1450*/  LDS.128 R28, [R36+UR5+0x130] ;  /* 0x00013005241c7984 */ /* 0x000e620008000c00 */
[-C--:B------:R-:W-:Y:S01]  /*1460*/  FFMA R75, R12, R22.reuse, R25 ;  /* 0x000000160c4b7223 */ /* 0x080fe20000000019 */
[----:B------:R-:W-:Y:S01]  /*1470*/  FFMA R22, R44, R22, R27 ;  /* 0x000000162c167223 */ /* 0x000fe2000000001b */
[----:B------:R-:W-:Y:S01]  /*1480*/  FFMA R64, R21, R66, R64 ;  /* 0x0000004215407223 */ /* 0x000fe20000000040 */
[----:B------:R-:W3:Y:S01]  /*1490*/  LDS.128 R24, [R36+UR5+0x2f0] ;  /* 0x0002f00524187984 */ /* 0x000ee20008000c00 */
[-C--:B------:R-:W-:Y:S01]  /*14a0*/  FFMA R77, R13, R23.reuse, R20 ;  /* 0x000000170d4d7223 */ /* 0x080fe20000000014 */
[----:B------:R-:W-:Y:S01]  /*14b0*/  FFMA R75, R14, R23, R75 ;  /* 0x000000170e4b7223 */ /* 0x000fe2000000004b */
[----:B--2---:R-:W-:-:S04]  /*14c0*/  FFMA R17, R74, R17, R54 ;  /* 0x000000114a117223 */ /* 0x004fc80000000036 */
[----:B------:R-:W-:Y:S01]  /*14d0*/  FFMA R18, R58, R18, R17 ;  /* 0x000000123a127223 */ /* 0x000fe20000000011 */
[----:B------:R-:W-:-:S03]  /*14e0*/  FFMA R17, R74, R19, R48 ;  /* 0x000000134a117223 */ /* 0x000fc60000000030 */
[----:B------:R-:W-:Y:S01]  /*14f0*/  FFMA R19, R13, R19, R18 ;  /* 0x000000130d137223 */ /* 0x000fe20000000012 */
[----:B0-----:R-:W-:Y:S01]  /*1500*/  FFMA R16, R74, R46, R53 ;  /* 0x0000002e4a107223 */ /* 0x001fe20000000035 */
[----:B------:R-:W-:Y:S02]  /*1510*/  FFMA R46, R66, R23, R22 ;  /* 0x00000017422e7223 */ /* 0x000fe40000000016 */
[----:B------:R-:W0:Y:S01]  /*1520*/  LDS.128 R20, [R36+UR5+0x140] ;  /* 0x0001400524147984 */ /* 0x000e220008000c00 */
[----:B------:R-:W-:Y:S01]  /*1530*/  FFMA R47, R58, R47, R16 ;  /* 0x0000002f3a2f7223 */ /* 0x000fe20000000010 */
[----:B-1----:R-:W-:-:S03]  /*1540*/  FFMA R5, R74, R28, R5 ;  /* 0x0000001c4a057223 */ /* 0x002fc60000000005 */
[----:B------:R-:W-:Y:S01]  /*1550*/  FFMA R47, R28, R13, R47 ;  /* 0x0000000d1c2f7223 */ /* 0x000fe2000000002f */
[----:B------:R-:W-:-:S03]  /*1560*/  FFMA R16, R58, R29, R5 ;  /* 0x0000001d3a107223 */ /* 0x000fc60000000005 */
[----:B------:R-:W-:Y:S01]  /*1570*/  FFMA R47, R12, R29, R47 ;  /* 0x0000001d0c2f7223 */ /* 0x000fe2000000002f */
[-C--:B---3--:R-:W-:Y:S01]  /*1580*/  FFMA R18, R58, R24.reuse, R17 ;  /* 0x000000183a127223 */ /* 0x088fe20000000011 */
[----:B------:R-:W-:Y:S01]  /*1590*/  FFMA R19, R12, R24, R19 ;  /* 0x000000180c137223 */ /* 0x000fe20000000013 */
[-C--:B------:R-:W-:Y:S01]  /*15a0*/  FFMA R5, R74, R30.reuse, R63 ;  /* 0x0000001e4a057223 */ /* 0x080fe2000000003f */
[-C--:B------:R-:W-:Y:S01]  /*15b0*/  FFMA R63, R14, R30.reuse, R47 ;  /* 0x0000001e0e3f7223 */ /* 0x080fe2000000002f */
[----:B------:R-:W-:Y:S01]  /*15c0*/  FFMA R53, R13, R30, R16 ;  /* 0x0000001e0d357223 */ /* 0x000fe20000000010 */
[C---:B------:R-:W-:Y:S01]  /*15d0*/  FFMA R47, R25.reuse, R13, R18 ;  /* 0x0000000d192f7223 */ /* 0x040fe20000000012 */
[----:B------:R-:W-:Y:S01]  /*15e0*/  FFMA R28, R25, R14, R19 ;  /* 0x0000000e191c7223 */ /* 0x000fe20000000013 */
[----:B------:R-:W-:Y:S01]  /*15f0*/  FFMA R29, R74, R25, R52 ;  /* 0x000000194a1d7223 */ /* 0x000fe20000000034 */
[----:B------:R-:W1:Y:S01]  /*1600*/  LDS.128 R16, [R36+UR5+0x300] ;  /* 0x0003000524107984 */ /* 0x000e620008000c00 */
[-C--:B------:R-:W-:Y:S01]  /*1610*/  FFMA R5, R58, R31.reuse, R5 ;  /* 0x0000001f3a057223 */ /* 0x080fe20000000005 */
[-C--:B------:R-:W-:Y:S01]  /*1620*/  FFMA R53, R12, R31.reuse, R53 ;  /* 0x0000001f0c357223 */ /* 0x080fe20000000035 */
[----:B------:R-:W-:Y:S01]  /*1630*/  FFMA R31, R44, R31, R63 ;  /* 0x0000001f2c1f7223 */ /* 0x000fe2000000003f */
[-C--:B------:R-:W-:Y:S01]  /*1640*/  FFMA R24, R58, R26.reuse, R29 ;  /* 0x0000001a3a187223 */ /* 0x080fe2000000001d */
[-C--:B------:R-:W-:Y:S01]  /*1650*/  FFMA R25, R12, R26.reuse, R47 ;  /* 0x0000001a0c197223 */ /* 0x080fe2000000002f */
[----:B------:R-:W-:Y:S01]  /*1660*/  FFMA R63, R44, R26, R28 ;  /* 0x0000001a2c3f7223 */ /* 0x000fe2000000001c */
[-C--:B------:R-:W-:Y:S01]  /*1670*/  FFMA R29, R74, R27.reuse, R68 ;  /* 0x0000001b4a1d7223 */ /* 0x080fe20000000044 */
[-C--:B------:R-:W-:Y:S01]  /*1680*/  FFMA R47, R13, R27.reuse, R24 ;  /* 0x0000001b0d2f7223 */ /* 0x080fe20000000018 */
[-C--:B------:R-:W-:Y:S01]  /*1690*/  FFMA R28, R14, R27.reuse, R25 ;  /* 0x0000001b0e1c7223 */ /* 0x080fe20000000019 */
[----:B------:R-:W-:-:S02]  /*16a0*/  FFMA R54, R66, R27, R63 ;  /* 0x0000001b42367223 */ /* 0x000fc4000000003f */
[----:B------:R-:W2:Y:S01]  /*16b0*/  LDS.128 R24, [R36+UR5+0x150] ;  /* 0x0001500524187984 */ /* 0x000ea20008000c00 */
[----:B0-----:R-:W-:Y:S01]  /*16c0*/  FFMA R5, R20, R13, R5 ;  /* 0x0000000d14057223 */ /* 0x001fe20000000005 */
[----:B------:R-:W-:Y:S01]  /*16d0*/  FFMA R57, R74, R20, R57 ;  /* 0x000000144a397223 */ /* 0x000fe20000000039 */
[----:B------:R-:W-:Y:S01]  /*16e0*/  FFMA R63, R20, R14, R53 ;  /* 0x0000000e143f7223 */ /* 0x000fe20000000035 */
[-C--:B------:R-:W-:Y:S01]  /*16f0*/  FFMA R51, R74, R22.reuse, R51 ;  /* 0x000000164a337223 */ /* 0x080fe20000000033 */
[-C--:B------:R-:W-:Y:S01]  /*1700*/  FFMA R53, R12, R21.reuse, R5 ;  /* 0x000000150c357223 */ /* 0x080fe20000000005 */
[-C--:B------:R-:W-:Y:S01]  /*1710*/  FFMA R30, R58, R21.reuse, R57 ;  /* 0x000000153a1e7223 */ /* 0x080fe20000000039 */
[----:B------:R-:W-:Y:S01]  /*1720*/  FFMA R5, R44, R21, R63 ;  /* 0x000000152c057223 */ /* 0x000fe2000000003f */
[----:B------:R-:W-:Y:S01]  /*1730*/  FFMA R51, R58, R23, R51 ;  /* 0x000000173a337223 */ /* 0x000fe20000000033 */
[-C--:B------:R-:W-:Y:S01]  /*1740*/  FFMA R53, R14, R22.reuse, R53 ;  /* 0x000000160e357223 */ /* 0x080fe20000000035 */
[-C--:B------:R-:W-:Y:S01]  /*1750*/  FFMA R57, R13, R22.reuse, R30 ;  /* 0x000000160d397223 */ /* 0x080fe2000000001e */
[----:B------:R-:W-:-:S02]  /*1760*/  FFMA R5, R66, R22, R5 ;  /* 0x0000001642057223 */ /* 0x000fc40000000005 */
[-C--:B------:R-:W-:Y:S01]  /*1770*/  FFMA R63, R44, R23.reuse, R53 ;  /* 0x000000172c3f7223 */ /* 0x080fe20000000035 */
[----:B------:R-:W-:Y:S01]  /*1780*/  FFMA R57, R12, R23, R57 ;  /* 0x000000170c397223 */ /* 0x000fe20000000039 */
[----:B------:R-:W-:Y:S02]  /*1790*/  FFMA R53, R20, R66, R31 ;  /* 0x0000004214357223 */ /* 0x000fe4000000001f */
[----:B------:R-:W0:Y:S01]  /*17a0*/  LDS.128 R20, [R36+UR5+0x160] ;  /* 0x0001600524147984 */ /* 0x000e220008000c00 */
        /* <DEDUP_REMOVED lines=9> */
[----:B------:R-:W-:Y:S01]  /*1840*/  FFMA R18, R44, R18, R47 ;  /* 0x000000122c127223 */ /* 0x000fe2000000002f */
[CC--:B------:R-:W-:Y:S01]  /*1850*/  FFMA R47, R74.reuse, R19.reuse, R70 ;  /* 0x000000134a2f7223 */ /* 0x0c0fe20000000046 */
[C---:B------:R-:W-:Y:S01]  /*1860*/  FFMA R31, R13.reuse, R19, R16 ;  /* 0x000000130d1f7223 */ /* 0x040fe20000000010 */
[----:B--2---:R-:W-:Y:S01]  /*1870*/  FFMA R3, R74, R24, R3 ;  /* 0x000000184a037223 */ /* 0x004fe20000000003 */
[----:B------:R-:W-:Y:S01]  /*1880*/  FFMA R51, R24, R13, R51 ;  /* 0x0000000d18337223 */ /* 0x000fe20000000033 */
[-C--:B------:R-:W-:Y:S01]  /*1890*/  FFMA R29, R14, R19.reuse, R29 ;  /* 0x000000130e1d7223 */ /* 0x080fe2000000001d */
[----:B------:R-:W-:Y:S01]  /*18a0*/  FFMA R52, R66, R19, R18 ;  /* 0x0000001342347223 */ /* 0x000fe20000000012 */
[----:B------:R-:W-:Y:S01]  /*18b0*/  FFMA R57, R24, R14, R57 ;  /* 0x0000000e18397223 */ /* 0x000fe20000000039 */
[-C--:B------:R-:W-:Y:S01]  /*18c0*/  FFMA R28, R58, R25.reuse, R3 ;  /* 0x000000193a1c7223 */ /* 0x080fe20000000003 */
[----:B------:R-:W1:Y:S01]  /*18d0*/  LDS.128 R16, [R36+UR5+0x310] ;  /* 0x0003100524107984 */ /* 0x000e620008000c00 */
[-C--:B------:R-:W-:Y:S01]  /*18e0*/  FFMA R51, R12, R25.reuse, R51 ;  /* 0x000000190c337223 */ /* 0x080fe20000000033 */
[----:B------:R-:W-:Y:S01]  /*18f0*/  FFMA R25, R44, R25, R57 ;  /* 0x000000192c197223 */ /* 0x000fe20000000039 */
[-C--:B------:R-:W-:Y:S01]  /*1900*/  FFMA R67, R74, R26.reuse, R67 ;  /* 0x0000001a4a437223 */ /* 0x080fe20000000043 */
[-C--:B------:R-:W-:Y:S01]  /*1910*/  FFMA R3, R13, R26.reuse, R28 ;  /* 0x0000001a0d037223 */ /* 0x080fe2000000001c */
[----:B------:R-:W-:Y:S01]  /*1920*/  FFMA R51, R14, R26, R51 ;  /* 0x0000001a0e337223 */ /* 0x000fe20000000033 */
[----:B------:R-:W-:Y:S01]  /*1930*/  FFMA R63, R24, R66, R63 ;  /* 0x00000042183f7223 */ /* 0x000fe2000000003f */
[-C--:B------:R-:W-:Y:S01]  /*1940*/  FFMA R67, R58, R27.reuse, R67 ;  /* 0x0000001b3a437223 */ /* 0x080fe20000000043 */
[-C--:B------:R-:W-:Y:S01]  /*1950*/  FFMA R3, R12, R27.reuse, R3 ;  /* 0x0000001b0c037223 */ /* 0x080fe20000000003 */
[----:B------:R-:W-:Y:S01]  /*1960*/  FFMA R51, R44, R27, R51 ;  /* 0x0000001b2c337223 */ /* 0x000fe20000000033 */
[----:B------:R-:W-:-:S02]  /*1970*/  FFMA R57, R66, R26, R25 ;  /* 0x0000001a42397223 */ /* 0x000fc40000000019 */
[----:B------:R-:W2:Y:S01]  /*1980*/  LDS.128 R24, [R36+UR5+0x40] ;  /* 0x0000400524187984 */ /* 0x000ea20008000c00 */
[----:B0-----:R-:W-:Y:S01]  /*1990*/  FFMA R69, R74, R20, R69 ;  /* 0x000000144a457223 */ /* 0x001fe20000000045 */
[C---:B------:R-:W-:Y:S01]  /*19a0*/  FFMA R67, R20.reuse, R13, R67 ;  /* 0x0000000d14437223 */ /* 0x040fe20000000043 */
[C---:B------:R-:W-:Y:S01]  /*19b0*/  FFMA R3, R20.reuse, R14, R3 ;  /* 0x0000000e14037223 */ /* 0x040fe20000000003 */
[----:B------:R-:W-:Y:S01]  /*19c0*/  FFMA R51, R20, R66, R51 ;  /* 0x0000004214337223 */ /* 0x000fe20000000033 */
[-C--:B------:R-:W-:Y:S01]  /*19d0*/  FFMA R28, R58, R21.reuse, R69 ;  /* 0x000000153a1c7223 */ /* 0x080fe20000000045 */
[-C--:B------:R-:W-:Y:S01]  /*19e0*/  FFMA R67, R12, R21.reuse, R67 ;  /* 0x000000150c437223 */ /* 0x080fe20000000043 */
[----:B------:R-:W-:Y:S02]  /*19f0*/  FFMA R3, R44, R21, R3 ;  /* 0x000000152c037223 */ /* 0x000fe40000000003 */
[-C--:B------:R-:W-:Y:S01]  /*1a00*/  FFMA R69, R13, R22.reuse, R28 ;  /* 0x000000160d457223 */ /* 0x080fe2000000001c */
[-C--:B------:R-:W-:Y:S01]  /*1a10*/  FFMA R67, R14, R22.reuse, R67 ;  /* 0x000000160e437223 */ /* 0x080fe20000000043 */
[----:B------:R-:W-:-:S02]  /*1a20*/  FFMA R3, R66, R22, R3 ;  /* 0x0000001642037223 */ /* 0x000fc40000000003 */
[-C--:B------:R-:W-:Y:S01]  /*1a30*/  FFMA R69, R12, R23.reuse, R69 ;  /* 0x000000170c457223 */ /* 0x080fe20000000045 */
        /* <DEDUP_REMOVED lines=13> */
[-C--:B------:R-:W-:Y:S01]  /*1b10*/  FFMA R72, R74, R19.reuse, R72 ;  /* 0x000000134a487223 */ /* 0x080fe20000000048 */
[----:B--2---:R-:W-:Y:S01]  /*1b20*/  FFMA R17, R13, R24, R76 ;  /* 0x000000180d117223 */ /* 0x004fe2000000004c */
[-C--:B------:R-:W-:Y:S01]  /*1b30*/  FFMA R60, R14, R19.reuse, R29 ;  /* 0x000000130e3c7223 */ /* 0x080fe2000000001d */
[----:B------:R-:W-:Y:S01]  /*1b40*/  FFMA R50, R66, R19, R31 ;  /* 0x0000001342327223 */ /* 0x000fe2000000001f */
[----:B------:R-:W-:Y:S01]  /*1b50*/  FFMA R47, R24, R14, R73 ;  /* 0x0000000e182f7223 */ /* 0x000fe20000000049 */
[-C--:B------:R-:W-:Y:S01]  /*1b60*/  FFMA R29, R12, R25.reuse, R17 ;  /* 0x000000190c1d7223 */ /* 0x080fe20000000011 */
[----:B------:R-:W-:Y:S01]  /*1b70*/  FFMA R71, R24, R66, R71 ;  /* 0x0000004218477223 */ /* 0x000fe20000000047 */
[----:B------:R-:W1:Y:S01]  /*1b80*/  LDS.128 R16, [R36+UR5+0x200] ;  /* 0x0002000524107984 */ /* 0x000e620008000c00 */
[----:B------:R-:W-:Y:S01]  /*1b90*/  FFMA R47, R44, R25, R47 ;  /* 0x000000192c2f7223 */ /* 0x000fe2000000002f */
[----:B------:R-:W-:-:S02]  /*1ba0*/  FFMA R28, R14, R26, R29 ;  /* 0x0000001a0e1c7223 */ /* 0x000fc4000000001d */
[----:B------:R-:W2:Y:S01]  /*1bb0*/  LDS.64 R24, [R36+UR5+0x330] ;  /* 0x0003300524187984 */ /* 0x000ea20008000a00 */
[----:B------:R-:W-:Y:S01]  /*1bc0*/  FFMA R47, R66, R26, R47 ;  /* 0x0000001a422f7223 */ /* 0x000fe2000000002f */
[----:B------:R-:W-:Y:S02]  /*1bd0*/  FFMA R27, R44, R27, R28 ;  /* 0x0000001b2c1b7223 */ /* 0x000fe4000000001c */
[----:B------:R-:W3:Y:S01]  /*1be0*/  LDS.128 R28, [R36+UR5+0x170] ;  /* 0x00017005241c7984 */ /* 0x000ee20008000c00 */
[----:B0-----:R-:W-:Y:S01]  /*1bf0*/  FFMA R72, R58, R20, R72 ;  /* 0x000000143a487223 */ /* 0x001fe20000000048 */
[----:B------:R-:W-:Y:S02]  /*1c00*/  FFMA R73, R20, R12, R70 ;  /* 0x0000000c14497223 */ /* 0x000fe40000000046 */
[----:B------:R-:W0:Y:S01]  /*1c10*/  LDS R58, [R36+UR5+0x50] ;  /* 0x00005005243a7984 */ /* 0x000e220008000800 */
[-C--:B------:R-:W-:Y:S01]  /*1c20*/  FFMA R13, R13, R21.reuse, R72 ;  /* 0x000000150d0d7223 */ /* 0x080fe20000000048 */
[----:B------:R-:W-:-:S03]  /*1c30*/  FFMA R73, R14, R21, R73 ;  /* 0x000000150e497223 */ /* 0x000fc60000000049 */
[-C--:B------:R-:W-:Y:S01]  /*1c40*/  FFMA R13, R12, R22.reuse, R13 ;  /* 0x000000160c0d7223 */ /* 0x080fe2000000000d */
[----:B------:R-:W-:-:S03]  /*1c50*/  FFMA R22, R44, R22, R73 ;  /* 0x000000162c167223 */ /* 0x000fc60000000049 */
[-C--:B------:R-:W-:Y:S01]  /*1c60*/  FFMA R13, R14, R23.reuse, R13 ;  /* 0x000000170e0d7223 */ /* 0x080fe2000000000d */
[----:B-1----:R-:W-:Y:S01]  /*1c70*/  FFMA R12, R12, R16, R77 ;  /* 0x000000100c0c7223 */ /* 0x002fe2000000004d */
[-C--:B------:R-:W-:Y:S01]  /*1c80*/  FFMA R77, R20, R44.reuse, R60 ;  /* 0x0000002c144d7223 */ /* 0x080fe2000000003c */
[----:B------:R-:W-:Y:S01]  /*1c90*/  FFMA R16, R16, R44, R75 ;  /* 0x0000002c10107223 */ /* 0x000fe2000000004b */
[----:B------:R-:W-:Y:S01]  /*1ca0*/  FFMA R60, R66, R23, R22 ;  /* 0x00000017423c7223 */ /* 0x000fe20000000016 */
[----:B------:R-:W-:Y:S01]  /*1cb0*/  FFMA R73, R14, R17, R12 ;  /* 0x000000110e497223 */ /* 0x000fe2000000000c */
[----:B--2---:R-:W-:Y:S01]  /*1cc0*/  FFMA R24, R44, R24, R13 ;  /* 0x000000182c187223 */ /* 0x004fe2000000000d */
[----:B------:R-:W-:Y:S01]  /*1cd0*/  FFMA R70, R66, R21, R77 ;  /* 0x0000001542467223 */ /* 0x000fe2000000004d */
[----:B---3--:R-:W-:Y:S01]  /*1ce0*/  FFMA R69, R14, R28, R69 ;  /* 0x0000001c0e457223 */ /* 0x008fe20000000045 */
[----:B------:R-:W-:Y:S01]  /*1cf0*/  FFMA R18, R44, R18, R73 ;  /* 0x000000122c127223 */ /* 0x000fe20000000049 */
[----:B------:R-:W-:Y:S01]  /*1d00*/  FFMA R73, R66, R17, R16 ;  /* 0x0000001142497223 */ /* 0x000fe20000000010 */
[----:B------:R-:W-:Y:S01]  /*1d10*/  FFMA R67, R28, R66, R67 ;  /* 0x000000421c437223 */ /* 0x000fe20000000043 */
[----:B------:R-:W-:Y:S01]  /*1d20*/  FFMA R69, R44, R29, R69 ;  /* 0x0000001d2c457223 */ /* 0x000fe20000000045 */
[C---:B------:R-:W-:Y:S01]  /*1d30*/  FFMA R75, R66.reuse, R19, R18 ;  /* 0x00000013424b7223 */ /* 0x040fe20000000012 */
[C---:B------:R-:W-:Y:S01]  /*1d40*/  FFMA R72, R66.reuse, R25, R24 ;  /* 0x0000001942487223 */ /* 0x040fe20000000018 */
[C---:B0-----:R-:W-:Y:S01]  /*1d50*/  FFMA R77, R66.reuse, R58, R27 ;  /* 0x0000003a424d7223 */ /* 0x041fe2000000001b */
[----:B------:R-:W-:Y:S01]  /*1d60*/  FFMA R69, R66, R30, R69 ;  /* 0x0000001e42457223 */ /* 0x000fe20000000045 */
[----:B------:R-:W-:Y:S06]  /*1d70*/  BRA.U UP0, `(.L_x_2) ;  /* 0xffffffed00807547 */ /* 0x000fec000b83ffff */
[----:B------:R-:W-:Y:S05]  /*1d80*/  @P4 BRA `(.L_x_3) ;  /* 0xffffffe800dc4947 */ /* 0x000fea000383ffff */
[----:B------:R-:W0:Y:S01]  /*1d90*/  S2R R12, SR_TID.X ;  /* 0x00000000000c7919 */ /* 0x000e220000002100 */
[----:B------:R-:W1:Y:S08]  /*1da0*/  LDC.64 R10, c[0x0][0x380] ;  /* 0x0000e000ff0a7b82 */ /* 0x000e700000000a00 */
[----:B------:R-:W2:Y:S08]  /*1db0*/  LDC.64 R6, c[0x0][0x390] ;  /* 0x0000e400ff067b82 */ /* 0x000eb00000000a00 */
[----:B------:R-:W3:Y:S01]  /*1dc0*/  LDC.64 R8, c[0x0][0x388] ;  /* 0x0000e200ff087b82 */ /* 0x000ee20000000a00 */
[----:B0-----:R-:W-:-:S05]  /*1dd0*/  LOP3.LUT R13, R12, 0x3f, RZ, 0xc0, !PT ;  /* 0x0000003f0c0d7812 */ /* 0x001fca00078ec0ff */
[----:B-1----:R-:W-:-:S04]  /*1de0*/  IMAD.WIDE.U32 R10, R13, 0x4, R10 ;  /* 0x000000040d0a7825 */ /* 0x002fc800078e000a */
[C---:B--2---:R-:W-:Y:S01]  /*1df0*/  IMAD.WIDE.U32 R6, R13.reuse, 0x4, R6 ;  /* 0x000000040d067825 */ /* 0x044fe200078e0006 */
[----:B------:R0:W2:Y:S03]  /*1e00*/  LDG.E.CONSTANT R0, desc[UR8][R10.64] ;  /* 0x000000080a007981 */ /* 0x0000a6000c1e9900 */
[----:B---3--:R-:W-:Y:S02]  /*1e10*/  IMAD.WIDE.U32 R8, R13, 0x4, R8 ;  /* 0x000000040d087825 */ /* 0x008fe400078e0008 */
[----:B------:R-:W3:Y:S04]  /*1e20*/  LDG.E.CONSTANT R6, desc[UR8][R6.64] ;  /* 0x0000000806067981 */ /* 0x000ee8000c1e9900 */
[----:B------:R1:W3:Y:S01]  /*1e30*/  LDG.E.CONSTANT R9, desc[UR8][R8.64] ;  /* 0x0000000808097981 */ /* 0x0002e2000c1e9900 */
[----:B------:R-:W-:Y:S01]  /*1e40*/  IMAD R2, R43, 0x188000, R13 ;  /* 0x001880002b027824 */ /* 0x000fe200078e020d */
[----:B0-----:R-:W0:Y:S01]  /*1e50*/  LDC.64 R10, c[0x0][0x398] ;  /* 0x0000e600ff0a7b82 */ /* 0x001e220000000a00 */
[----:B------:R-:W-:-:S02]  /*1e60*/  SHF.L.U32 R12, R12, 0x3, RZ ;  /* 0x000000030c0c7819 */ /* 0x000fc400000006ff */
[----:B------:R-:W-:Y:S02]  /*1e70*/  LOP3.LUT R13, R42, 0xffff, RZ, 0xc0, !PT ;  /* 0x0000ffff2a0d7812 */ /* 0x000fe400078ec0ff */
[----:B------:R-:W-:Y:S02]  /*1e80*/  LEA R41, R41, R2, 0xa ;  /* 0x0000000229297211 */ /* 0x000fe400078e50ff */
[----:B------:R-:W-:-:S04]  /*1e90*/  LOP3.LUT R2, R12, 0x200, RZ, 0xc0, !PT ;  /* 0x000002000c027812 */ /* 0x000fc800078ec0ff */
[----:B------:R-:W-:-:S05]  /*1ea0*/  IADD3 R2, PT, PT, R2, R41, RZ ;  /* 0x0000002902027210 */ /* 0x000fca0007ffe0ff */
[----:B------:R-:W-:-:S04]  /*1eb0*/  IMAD R13, R13, 0x3800, R2 ;  /* 0x000038000d0d7824 */ /* 0x000fc800078e0202 */
[----:B0-----:R-:W-:-:S04]  /*1ec0*/  IMAD.WIDE.U32 R10, R13, 0x4, R10 ;  /* 0x000000040d0a7825 */ /* 0x001fc800078e000a */
[--C-:B--2---:R-:W-:Y:S01]  /*1ed0*/  FADD R2, R45, R0.reuse ;  /* 0x000000002d027221 */ /* 0x104fe20000000000 */
[--C-:B-1----:R-:W-:Y:S01]  /*1ee0*/  FADD R8, R55, R0.reuse ;  /* 0x0000000037087221 */ /* 0x102fe20000000000 */
[--C-:B------:R-:W-:Y:S01]  /*1ef0*/  FADD R4, R4, R0.reuse ;  /* 0x0000000004047221 */ /* 0x100fe20000000000 */
[--C-:B------:R-:W-:Y:S01]  /*1f00*/  FADD R12, R59, R0.reuse ;  /* 0x000000003b0c7221 */ /* 0x100fe20000000000 */
[--C-:B------:R-:W-:Y:S01]  /*1f10*/  FADD R62, R62, R0.reuse ;  /* 0x000000003e3e7221 */ /* 0x100fe20000000000 */
[--C-:B------:R-:W-:Y:S01]  /*1f20*/  FADD R14, R65, R0.reuse ;  /* 0x00000000410e7221 */ /* 0x100fe20000000000 */
[--C-:B------:R-:W-:Y:S01]  /*1f30*/  FADD R56, R56, R0.reuse ;  /* 0x0000000038387221 */ /* 0x100fe20000000000 */
[--C-:B------:R-:W-:Y:S01]  /*1f40*/  FADD R16, R61, R0.reuse ;  /* 0x000000003d107221 */ /* 0x100fe20000000000 */
[--C-:B------:R-:W-:Y:S01]  /*1f50*/  FADD R64, R64, R0.reuse ;  /* 0x0000000040407221 */ /* 0x100fe20000000000 */
[--C-:B---3--:R-:W-:Y:S01]  /*1f60*/  FFMA R2, R2, R6, R9.reuse ;  /* 0x0000000602027223 */ /* 0x108fe20000000009 */
[--C-:B------:R-:W-:Y:S01]  /*1f70*/  FADD R18, R71, R0.reuse ;  /* 0x0000000047127221 */ /* 0x100fe20000000000 */
        /* <DEDUP_REMOVED lines=21> */
[----:B------:R-:W-:Y:S01]  /*20d0*/  FMNMX R3, RZ, R2, !PT ;  /* 0x00000002ff037209 */ /* 0x000fe20007800000 */
[----:B------:R-:W-:Y:S01]  /*20e0*/  FADD R0, R72, R0 ;  /* 0x0000000048007221 */ /* 0x000fe20000000000 */
[C-C-:B------:R-:W-:Y:S01]  /*20f0*/  FFMA R8, R6.reuse, R8, R9.reuse ;  /* 0x0000000806087223 */ /* 0x140fe20000000009 */
        /* <DEDUP_REMOVED lines=29> */
[----:B------:R-:W-:Y:S01]  /*22d0*/  FFMA R0, R6, R0, R9 ;  /* 0x0000000006007223 */ /* 0x000fe20000000009 */
[----:B------:R0:W-:Y:S01]  /*22e0*/  STG.E desc[UR8][R10.64], R3 ;  /* 0x000000030a007986 */ /* 0x0001e2000c101908 */
[----:B------:R-:W-:-:S02]  /*22f0*/  FMNMX R5, RZ, R8, !PT ;  /* 0x00000008ff057209 */ /* 0x000fc40007800000 */
[----:B------:R-:W-:Y:S02]  /*2300*/  FMNMX R7, RZ, R4, !PT ;  /* 0x00000004ff077209 */ /* 0x000fe40007800000 */
[----:B------:R-:W-:Y:S01]  /*2310*/  FMNMX R9, RZ, R12, !PT ;  /* 0x0000000cff097209 */ /* 0x000fe20007800000 */
[----:B------:R1:W-:Y:S01]  /*2320*/  STG.E desc[UR8][R10.64+0x100], R5 ;  /* 0x000100050a007986 */ /* 0x0003e2000c101908 */
[----:B------:R-:W-:Y:S02]  /*2330*/  FMNMX R13, RZ, R62, !PT ;  /* 0x0000003eff0d7209 */ /* 0x000fe40007800000 */
[----:B------:R-:W-:Y:S01]  /*2340*/  FMNMX R15, RZ, R14, !PT ;  /* 0x0000000eff0f7209 */ /* 0x000fe20007800000 */
[----:B------:R2:W-:Y:S01]  /*2350*/  STG.E desc[UR8][R10.64+0x310100], R7 ;  /* 0x310100070a007986 */ /* 0x0005e2000c101908 */
[----:B------:R-:W-:Y:S02]  /*2360*/  FMNMX R17, RZ, R16, !PT ;  /* 0x00000010ff117209 */ /* 0x000fe40007800000 */
[----:B0-----:R-:W-:Y:S01]  /*2370*/  FMNMX R3, RZ, R56, !PT ;  /* 0x00000038ff037209 */ /* 0x001fe20007800000 */
[----:B------:R0:W-:Y:S01]  /*2380*/  STG.E desc[UR8][R10.64+0x200], R9 ;  /* 0x000200090a007986 */ /* 0x0001e2000c101908 */
[----:B------:R-:W-:-:S02]  /*2390*/  FMNMX R19, RZ, R64, !PT ;  /* 0x00000040ff137209 */ /* 0x000fc40007800000 */
[----:B------:R-:W-:Y:S01]  /*23a0*/  FMNMX R21, RZ, R18, !PT ;  /* 0x00000012ff157209 */ /* 0x000fe20007800000 */
[----:B------:R3:W-:Y:S01]  /*23b0*/  STG.E desc[UR8][R10.64+0x310200], R13 ;  /* 0x3102000d0a007986 */ /* 0x0007e2000c101908 */
[----:B------:R-:W-:Y:S02]  /*23c0*/  FMNMX R23, RZ, R46, !PT ;  /* 0x0000002eff177209 */ /* 0x000fe40007800000 */
[----:B-1----:R-:W-:Y:S01]  /*23d0*/  FMNMX R5, RZ, R20, !PT ;  /* 0x00000014ff057209 */ /* 0x002fe20007800000 */
[----:B------:R1:W-:Y:S01]  /*23e0*/  STG.E desc[UR8][R10.64+0x300], R15 ;  /* 0x0003000f0a007986 */ /* 0x0003e2000c101908 */
[----:B--2---:R-:W-:Y:S02]  /*23f0*/  FMNMX R7, RZ, R22, !PT ;  /* 0x00000016ff077209 */ /* 0x004fe40007800000 */
[----:B------:R-:W-:Y:S01]  /*2400*/  FMNMX R49, RZ, R49, !PT ;  /* 0x00000031ff317209 */ /* 0x000fe20007800000 */
[----:B------:R2:W-:Y:S01]  /*2410*/  STG.E desc[UR8][R10.64+0x310300], R3 ;  /* 0x310300030a007986 */ /* 0x0005e2000c101908 */
[----:B0-----:R-:W-:-:S03]  /*2420*/  FMNMX R9, RZ, R24, !PT ;  /* 0x00000018ff097209 */ /* 0x001fc60007800000 */
[----:B------:R0:W-:Y:S01]  /*2430*/  STG.E desc[UR8][R10.64+0x400], R17 ;  /* 0x000400110a007986 */ /* 0x0001e2000c101908 */
[----:B---3--:R-:W-:-:S03]  /*2440*/  FMNMX R13, RZ, R26, !PT ;  /* 0x0000001aff0d7209 */ /* 0x008fc60007800000 */
[----:B------:R3:W-:Y:S01]  /*2450*/  STG.E desc[UR8][R10.64+0x310400], R19 ;  /* 0x310400130a007986 */ /* 0x0007e2000c101908 */
[----:B-1----:R-:W-:-:S03]  /*2460*/  FMNMX R15, RZ, R28, !PT ;  /* 0x0000001cff0f7209 */ /* 0x002fc60007800000 */
[----:B------:R1:W-:Y:S01]  /*2470*/  STG.E desc[UR8][R10.64+0x500], R21 ;  /* 0x000500150a007986 */ /* 0x0003e2000c101908 */
[----:B--2---:R-:W-:-:S03]  /*2480*/  FMNMX R3, RZ, R54, !PT ;  /* 0x00000036ff037209 */ /* 0x004fc60007800000 */
[----:B------:R2:W-:Y:S01]  /*2490*/  STG.E desc[UR8][R10.64+0x310500], R23 ;  /* 0x310500170a007986 */ /* 0x0005e2000c101908 */
[----:B0-----:R-:W-:Y:S02]  /*24a0*/  FMNMX R17, RZ, R30, !PT ;  /* 0x0000001eff117209 */ /* 0x001fe40007800000 */
[----:B---3--:R-:W-:Y:S01]  /*24b0*/  FMNMX R19, RZ, R48, !PT ;  /* 0x00000030ff137209 */ /* 0x008fe20007800000 */
[----:B------:R0:W-:Y:S01]  /*24c0*/  STG.E desc[UR8][R10.64+0x600], R5 ;  /* 0x000600050a007986 */ /* 0x0001e2000c101908 */
[----:B-1----:R-:W-:-:S03]  /*24d0*/  FMNMX R21, RZ, R32, !PT ;  /* 0x00000020ff157209 */ /* 0x002fc60007800000 */
[----:B------:R1:W-:Y:S01]  /*24e0*/  STG.E desc[UR8][R10.64+0x310600], R7 ;  /* 0x310600070a007986 */ /* 0x0003e2000c101908 */
[----:B--2---:R-:W-:-:S03]  /*24f0*/  FMNMX R23, RZ, R52, !PT ;  /* 0x00000034ff177209 */ /* 0x004fc60007800000 */
[----:B------:R2:W-:Y:S04]  /*2500*/  STG.E desc[UR8][R10.64+0x700], R9 ;  /* 0x000700090a007986 */ /* 0x0005e8000c101908 */
[----:B------:R3:W-:Y:S01]  /*2510*/  STG.E desc[UR8][R10.64+0x310700], R13 ;  /* 0x3107000d0a007986 */ /* 0x0007e2000c101908 */
[----:B0-----:R-:W-:-:S03]  /*2520*/  FMNMX R5, RZ, R34, !PT ;  /* 0x00000022ff057209 */ /* 0x001fc60007800000 */
[----:B------:R0:W-:Y:S01]  /*2530*/  STG.E desc[UR8][R10.64+0x7000], R15 ;  /* 0x0070000f0a007986 */ /* 0x0001e2000c101908 */
[----:B-1----:R-:W-:-:S03]  /*2540*/  FMNMX R7, RZ, R68, !PT ;  /* 0x00000044ff077209 */ /* 0x002fc60007800000 */
[----:B------:R1:W-:Y:S01]  /*2550*/  STG.E desc[UR8][R10.64+0x317000], R3 ;  /* 0x317000030a007986 */ /* 0x0003e2000c101908 */
[----:B--2---:R-:W-:-:S03]  /*2560*/  FMNMX R9, RZ, R36, !PT ;  /* 0x00000024ff097209 */ /* 0x004fc60007800000 */
[----:B------:R2:W-:Y:S01]  /*2570*/  STG.E desc[UR8][R10.64+0x7100], R17 ;  /* 0x007100110a007986 */ /* 0x0005e2000c101908 */
[----:B---3--:R-:W-:-:S03]  /*2580*/  FMNMX R13, RZ, R50, !PT ;  /* 0x00000032ff0d7209 */ /* 0x008fc60007800000 */
[----:B------:R3:W-:Y:S01]  /*2590*/  STG.E desc[UR8][R10.64+0x317100], R19 ;  /* 0x317100130a007986 */ /* 0x0007e2000c101908 */
[----:B0-----:R-:W-:-:S03]  /*25a0*/  FMNMX R15, RZ, R38, !PT ;  /* 0x00000026ff0f7209 */ /* 0x001fc60007800000 */
[----:B------:R0:W-:Y:S01]  /*25b0*/  STG.E desc[UR8][R10.64+0x7200], R21 ;  /* 0x007200150a007986 */ /* 0x0001e2000c101908 */
[----:B-1----:R-:W-:-:S03]  /*25c0*/  FMNMX R3, RZ, R70, !PT ;  /* 0x00000046ff037209 */ /* 0x002fc60007800000 */
[----:B------:R1:W-:Y:S01]  /*25d0*/  STG.E desc[UR8][R10.64+0x317200], R23 ;  /* 0x317200170a007986 */ /* 0x0003e2000c101908 */
[----:B--2---:R-:W-:Y:S02]  /*25e0*/  FMNMX R17, RZ, R40, !PT ;  /* 0x00000028ff117209 */ /* 0x004fe40007800000 */
[----:B---3--:R-:W-:Y:S01]  /*25f0*/  FMNMX R19, RZ, R60, !PT ;  /* 0x0000003cff137209 */ /* 0x008fe20007800000 */
[----:B------:R-:W-:Y:S01]  /*2600*/  STG.E desc[UR8][R10.64+0x310000], R49 ;  /* 0x310000310a007986 */ /* 0x000fe2000c101908 */
[----:B0-----:R-:W-:-:S03]  /*2610*/  FMNMX R21, RZ, R42, !PT ;  /* 0x0000002aff157209 */ /* 0x001fc60007800000 */
[----:B------:R-:W-:Y:S01]  /*2620*/  STG.E desc[UR8][R10.64+0x7300], R5 ;  /* 0x007300050a007986 */ /* 0x000fe2000c101908 */
[----:B-1----:R-:W-:-:S03]  /*2630*/  FMNMX R23, RZ, R0, !PT ;  /* 0x00000000ff177209 */ /* 0x002fc60007800000 */
[----:B------:R-:W-:Y:S04]  /*2640*/  STG.E desc[UR8][R10.64+0x317300], R7 ;  /* 0x317300070a007986 */ /* 0x000fe8000c101908 */
[----:B------:R-:W-:Y:S04]  /*2650*/  STG.E desc[UR8][R10.64+0x7400], R9 ;  /* 0x007400090a007986 */ /* 0x000fe8000c101908 */
[----:B------:R-:W-:Y:S04]  /*2660*/  STG.E desc[UR8][R10.64+0x317400], R13 ;  /* 0x3174000d0a007986 */ /* 0x000fe8000c101908 */
[----:B------:R-:W-:Y:S04]  /*2670*/  STG.E desc[UR8][R10.64+0x7500], R15 ;  /* 0x0075000f0a007986 */ /* 0x000fe8000c101908 */
[----:B------:R-:W-:Y:S04]  /*2680*/  STG.E desc[UR8][R10.64+0x317500], R3 ;  /* 0x317500030a007986 */ /* 0x000fe8000c101908 */
[----:B------:R-:W-:Y:S04]  /*2690*/  STG.E desc[UR8][R10.64+0x7600], R17 ;  /* 0x007600110a007986 */ /* 0x000fe8000c101908 */
[----:B------:R-:W-:Y:S04]  /*26a0*/  STG.E desc[UR8][R10.64+0x317600], R19 ;  /* 0x317600130a007986 */ /* 0x000fe8000c101908 */
[----:B------:R-:W-:Y:S04]  /*26b0*/  STG.E desc[UR8][R10.64+0x7700], R21 ;  /* 0x007700150a007986 */ /* 0x000fe8000c101908 */
[----:B------:R-:W-:Y:S01]  /*26c0*/  STG.E desc[UR8][R10.64+0x317700], R23 ;  /* 0x317700170a007986 */ /* 0x000fe2000c101908 */
[----:B------:R-:W-:Y:S05]  /*26d0*/  EXIT ;  /* 0x000000000000794d */ /* 0x000fea0003800000 */
.L_x_4:
[----:B------:R-:W-:-:S00]  /*26e0*/  BRA `(.L_x_4) ;  /* 0xfffffffc00fc7947 */ /* 0x000fc0000383ffff */
[----:B------:R-:W-:-:S00]  /*26f0*/  NOP ;  /* 0x0000000000007918 */ /* 0x000fc00000000000 */
        /* <DEDUP_REMOVED lines=8> */
.L_x_5:


//--------------------- .nv.shared.main_kernel    --------------------------
	.section	.nv.shared.main_kernel,"aw",@nobits
	.sectionflags	@""
	.align	4
.nv.shared.main_kernel:
	.zero		3704


//--------------------- .nv.shared.reserved.0     --------------------------
	.section	.nv.shared.reserved.0,"aw",@nobits
	.weak		__nv_reservedSMEM_offset_0_alias
	.size		__nv_reservedSMEM_offset_0_alias, 0, 64
	.other		__nv_reservedSMEM_offset_0_alias,@"STO_CUDA_RESERVED_SHARED STV_DEFAULT"
__nv_reservedSMEM_offset_0_alias:
	.zero		0
	.zero		64


//--------------------- .nv.constant0.main_kernel --------------------------
	.section	.nv.constant0.main_kernel,"a",@progbits
	.sectionflags	@""
	.align	4
.nv.constant0.main_kernel:
	.zero		944


//--------------------- SYMBOLS --------------------------

	.type		.nv.reservedSmem.offset0,@object
	.size		.nv.reservedSmem.offset0,0x4
	.type		.nv.reservedSmem.cap,@object
	.size		.nv.reservedSmem.cap,0x4
